	.target	sm_90a

	.elftype	@"ET_EXEC"


//--------------------- .note.nv.tkinfo           --------------------------
	.section	.note.nv.tkinfo,"",@"SHT_NOTE"
	.sectionflags	@"SHF_NOTE_NV_TKINFO"
	.tkinfo
        /*0018*/ 	.word	0x00000002
        /*0030*/ 	.string	""
        /*0030*/ 	.string	"ptxas"
        /*0030*/ 	.string	"Cuda compilation tools, release 13.0, V13.0.88"
        /*0030*/ 	.string	"Build cuda_13.0.r13.0/compiler.36424714_0"
        /*0030*/ 	.string	"-arch sm_90a -m 64 "



//--------------------- .note.nv.cuinfo           --------------------------
	.section	.note.nv.cuinfo,"",@"SHT_NOTE"
	.sectionflags	@"SHF_NOTE_NV_CUINFO"
        /*0018*/ 	.short	0x0002
        /*001a*/ 	.short	0x005a
        /*001c*/ 	.short	0x0082
	.zero		2


//--------------------- .nv.info                  --------------------------
	.section	.nv.info,"",@"SHT_CUDA_INFO"
	.align	4


	//----- nvinfo : EIATTR_REGCOUNT
	.align		4
        /*0000*/ 	.byte	0x04, 0x2f
        /*0002*/ 	.short	(.L_15 - .L_14)
	.align		4
.L_14:
        /*0004*/ 	.word	index@(_ZN7cutlass13device_kernelINS_4gemm6kernel13GemmUniversalIN4cute5tupleIJiiiiEEENS1_10collective13CollectiveMmaINS1_34MainloopSm90TmaGmmaWarpSpecializedILi3ENS5_IJNS4_1CILi4EEENSA_ILi1EEESC_EEENS1_35KernelTmaWarpSpecializedCooperativeEEENS5_IJNSA_ILi256EEESG_NSA_ILi32EEEEEENS_10tfloat32_tENS5_IJlSC_lEEESJ_SK_NS4_8TiledMMAINS4_8MMA_AtomIJNS4_4SM904GMMA30MMA_64x256x8_F32TF32TF32_SS_TNILNSO_7ScaleInE1ELSQ_1EEEEEENS4_6LayoutINS5_IJNSA_ILi2EEESC_SC_EEENS5_IJSC_NSA_ILi0EEESW_EEEEENS5_IJNS4_10UnderscoreESZ_SZ_EEEEENS4_13SM90_TMA_LOADENS4_14ComposedLayoutINS4_7SwizzleILi3ELi4ELi3EEENS4_18smem_ptr_flag_bitsILi32EEENST_INS5_IJNSA_ILi8EEESH_EEENS5_IJSH_SC_EEEEEEEvNS4_8identityENS4_23SM90_TMA_LOAD_MULTICASTES1C_vS1D_EENS_8epilogue10collective6detail29Sm90TmaWarpSpecializedAdapterINS1H_15DefaultEpilogueISJ_SK_SK_NS1G_6thread17LinearCombinationISJ_Li1EffLNS1L_9ScaleType4KindE0ELNS_15FloatRoundStyleE2ESJ_EENS1_15EpilogueDefaultEEEEEvvEEEEvNT_6ParamsE)
        /*0008*/ 	.word	0x000000a8


	//----- nvinfo : EIATTR_FRAME_SIZE
	.align		4
.L_15:
        /*000c*/ 	.byte	0x04, 0x11
        /*000e*/ 	.short	(.L_17 - .L_16)
	.align		4
.L_16:
        /*0010*/ 	.word	index@(_ZN7cutlass13device_kernelINS_4gemm6kernel13GemmUniversalIN4cute5tupleIJiiiiEEENS1_10collective13CollectiveMmaINS1_34MainloopSm90TmaGmmaWarpSpecializedILi3ENS5_IJNS4_1CILi4EEENSA_ILi1EEESC_EEENS1_35KernelTmaWarpSpecializedCooperativeEEENS5_IJNSA_ILi256EEESG_NSA_ILi32EEEEEENS_10tfloat32_tENS5_IJlSC_lEEESJ_SK_NS4_8TiledMMAINS4_8MMA_AtomIJNS4_4SM904GMMA30MMA_64x256x8_F32TF32TF32_SS_TNILNSO_7ScaleInE1ELSQ_1EEEEEENS4_6LayoutINS5_IJNSA_ILi2EEESC_SC_EEENS5_IJSC_NSA_ILi0EEESW_EEEEENS5_IJNS4_10UnderscoreESZ_SZ_EEEEENS4_13SM90_TMA_LOADENS4_14ComposedLayoutINS4_7SwizzleILi3ELi4ELi3EEENS4_18smem_ptr_flag_bitsILi32EEENST_INS5_IJNSA_ILi8EEESH_EEENS5_IJSH_SC_EEEEEEEvNS4_8identityENS4_23SM90_TMA_LOAD_MULTICASTES1C_vS1D_EENS_8epilogue10collective6detail29Sm90TmaWarpSpecializedAdapterINS1H_15DefaultEpilogueISJ_SK_SK_NS1G_6thread17LinearCombinationISJ_Li1EffLNS1L_9ScaleType4KindE0ELNS_15FloatRoundStyleE2ESJ_EENS1_15EpilogueDefaultEEEEEvvEEEEvNT_6ParamsE)
        /*0014*/ 	.word	0x00000788


	//----- nvinfo : EIATTR_MIN_STACK_SIZE
	.align		4
.L_17:
        /*0018*/ 	.byte	0x04, 0x12
        /*001a*/ 	.short	(.L_19 - .L_18)
	.align		4
.L_18:
        /*001c*/ 	.word	index@(_ZN7cutlass13device_kernelINS_4gemm6kernel13GemmUniversalIN4cute5tupleIJiiiiEEENS1_10collective13CollectiveMmaINS1_34MainloopSm90TmaGmmaWarpSpecializedILi3ENS5_IJNS4_1CILi4EEENSA_ILi1EEESC_EEENS1_35KernelTmaWarpSpecializedCooperativeEEENS5_IJNSA_ILi256EEESG_NSA_ILi32EEEEEENS_10tfloat32_tENS5_IJlSC_lEEESJ_SK_NS4_8TiledMMAINS4_8MMA_AtomIJNS4_4SM904GMMA30MMA_64x256x8_F32TF32TF32_SS_TNILNSO_7ScaleInE1ELSQ_1EEEEEENS4_6LayoutINS5_IJNSA_ILi2EEESC_SC_EEENS5_IJSC_NSA_ILi0EEESW_EEEEENS5_IJNS4_10UnderscoreESZ_SZ_EEEEENS4_13SM90_TMA_LOADENS4_14ComposedLayoutINS4_7SwizzleILi3ELi4ELi3EEENS4_18smem_ptr_flag_bitsILi32EEENST_INS5_IJNSA_ILi8EEESH_EEENS5_IJSH_SC_EEEEEEEvNS4_8identityENS4_23SM90_TMA_LOAD_MULTICASTES1C_vS1D_EENS_8epilogue10collective6detail29Sm90TmaWarpSpecializedAdapterINS1H_15DefaultEpilogueISJ_SK_SK_NS1G_6thread17LinearCombinationISJ_Li1EffLNS1L_9ScaleType4KindE0ELNS_15FloatRoundStyleE2ESJ_EENS1_15EpilogueDefaultEEEEEvvEEEEvNT_6ParamsE)
        /*0020*/ 	.word	0x00000788
.L_19:


//--------------------- .nv.compat                --------------------------
	.section	.nv.compat,"",@"SHT_CUDA_COMPAT_INFO"
	.align	4
        /*0000*/ 	.byte	0x02, 0x09, 0x01, 0x00, 0x02, 0x02, 0x04, 0x00, 0x02, 0x05, 0x05, 0x00, 0x03, 0x07, 0x01, 0x01
        /*0010*/ 	.byte	0x02, 0x03, 0x01, 0x00, 0x02, 0x06, 0x01, 0x00, 0x04, 0x0b, 0x08, 0x00, 0x00, 0x00, 0x00, 0x00
        /*0020*/ 	.byte	0x00, 0x00, 0x00, 0x00


//--------------------- .nv.info._ZN7cutlass13device_kernelINS_4gemm6kernel13GemmUniversalIN4cute5tupleIJiiiiEEENS1_10collective13CollectiveMmaINS1_34MainloopSm90TmaGmmaWarpSpecializedILi3ENS5_IJNS4_1CILi4EEENSA_ILi1EEESC_EEENS1_35KernelTmaWarpSpecializedCooperativeEEENS5_IJNSA_ILi256EEESG_NSA_ILi32EEEEEENS_10tfloat32_tENS5_IJlSC_lEEESJ_SK_NS4_8TiledMMAINS4_8MMA_AtomIJNS4_4SM904GMMA30MMA_64x256x8_F32TF32TF32_SS_TNILNSO_7ScaleInE1ELSQ_1EEEEEENS4_6LayoutINS5_IJNSA_ILi2EEESC_SC_EEENS5_IJSC_NSA_ILi0EEESW_EEEEENS5_IJNS4_10UnderscoreESZ_SZ_EEEEENS4_13SM90_TMA_LOADENS4_14ComposedLayoutINS4_7SwizzleILi3ELi4ELi3EEENS4_18smem_ptr_flag_bitsILi32EEENST_INS5_IJNSA_ILi8EEESH_EEENS5_IJSH_SC_EEEEEEEvNS4_8identityENS4_23SM90_TMA_LOAD_MULTICASTES1C_vS1D_EENS_8epilogue10collective6detail29Sm90TmaWarpSpecializedAdapterINS1H_15DefaultEpilogueISJ_SK_SK_NS1G_6thread17LinearCombinationISJ_Li1EffLNS1L_9ScaleType4KindE0ELNS_15FloatRoundStyleE2ESJ_EENS1_15EpilogueDefaultEEEEEvvEEEEvNT_6ParamsE --------------------------
	.section	.nv.info._ZN7cutlass13device_kernelINS_4gemm6kernel13GemmUniversalIN4cute5tupleIJiiiiEEENS1_10collective13CollectiveMmaINS1_34MainloopSm90TmaGmmaWarpSpecializedILi3ENS5_IJNS4_1CILi4EEENSA_ILi1EEESC_EEENS1_35KernelTmaWarpSpecializedCooperativeEEENS5_IJNSA_ILi256EEESG_NSA_ILi32EEEEEENS_10tfloat32_tENS5_IJlSC_lEEESJ_SK_NS4_8TiledMMAINS4_8MMA_AtomIJNS4_4SM904GMMA30MMA_64x256x8_F32TF32TF32_SS_TNILNSO_7ScaleInE1ELSQ_1EEEEEENS4_6LayoutINS5_IJNSA_ILi2EEESC_SC_EEENS5_IJSC_NSA_ILi0EEESW_EEEEENS5_IJNS4_10UnderscoreESZ_SZ_EEEEENS4_13SM90_TMA_LOADENS4_14ComposedLayoutINS4_7SwizzleILi3ELi4ELi3EEENS4_18smem_ptr_flag_bitsILi32EEENST_INS5_IJNSA_ILi8EEESH_EEENS5_IJSH_SC_EEEEEEEvNS4_8identityENS4_23SM90_TMA_LOAD_MULTICASTES1C_vS1D_EENS_8epilogue10collective6detail29Sm90TmaWarpSpecializedAdapterINS1H_15DefaultEpilogueISJ_SK_SK_NS1G_6thread17LinearCombinationISJ_Li1EffLNS1L_9ScaleType4KindE0ELNS_15FloatRoundStyleE2ESJ_EENS1_15EpilogueDefaultEEEEEvvEEEEvNT_6ParamsE,"",@"SHT_CUDA_INFO"
	.sectionflags	@""
	.align	4


	//----- nvinfo : EIATTR_CUDA_API_VERSION
	.align		4
        /*0000*/ 	.byte	0x04, 0x37
        /*0002*/ 	.short	(.L_21 - .L_20)
.L_20:
        /*0004*/ 	.word	0x00000082


	//----- nvinfo : EIATTR_KPARAM_INFO
	.align		4
.L_21:
        /*0008*/ 	.byte	0x04, 0x17
        /*000a*/ 	.short	(.L_23 - .L_22)
.L_22:
        /*000c*/ 	.word	0x00000000
        /*0010*/ 	.short	0x0000
        /*0012*/ 	.short	0x0070
        /*0014*/ 	.byte	0x00, 0xf0, 0x01, 0x10


	//----- nvinfo : EIATTR_SPARSE_MMA_MASK
	.align		4
.L_23:
        /*0018*/ 	.byte	0x03, 0x50
        /*001a*/ 	.short	0x0000


	//----- nvinfo : EIATTR_MAXREG_COUNT
	.align		4
        /*001c*/ 	.byte	0x03, 0x1b
        /*001e*/ 	.short	0x00a8


	//----- nvinfo : EIATTR_NUM_BARRIERS
	.align		4
        /*0020*/ 	.byte	0x02, 0x4c
        /*0022*/ 	.byte	0x01
	.zero		1


	//----- nvinfo : EIATTR_EXTERNS
	.align		4
        /*0024*/ 	.byte	0x04, 0x0f
        /*0026*/ 	.short	(.L_25 - .L_24)


	//   ....[0]....
	.align		4
.L_24:
        /*0028*/ 	.word	index@(__assertfail)


	//----- nvinfo : EIATTR_ANNOTATIONS
	.align		4
.L_25:
        /*002c*/ 	.byte	0x04, 0x55
        /*002e*/ 	.short	(.L_27 - .L_26)


	//   ....[0]....
.L_26:
        /*0030*/ 	.word	0x00000001
        /*0034*/ 	.byte	0x00, 0x0a, 0x00, 0x00, 0x01, 0x00, 0x00, 0x00, 0x10, 0x0a, 0x00, 0x00, 0x01, 0x00, 0x00, 0x00
        /* <DEDUP_REMOVED lines=716> */
        /*2d04*/ 	.byte	0x10, 0xa8, 0x01, 0x00, 0x01, 0x00, 0x00, 0x00, 0x30, 0xa8, 0x01, 0x00


	//----- nvinfo : EIATTR_MERCURY_ISA_VERSION
	.align		4
.L_27:
        /*2d10*/ 	.byte	0x03, 0x5f
        /*2d12*/ 	.short	0x0101


	//----- nvinfo : EIATTR_INT_WARP_WIDE_INSTR_OFFSETS
	.align		4
        /*2d14*/ 	.byte	0x04, 0x31
        /*2d16*/ 	.short	(.L_29 - .L_28)


	//   ....[0]....
.L_28:
        /*2d18*/ 	.word	0x00000580


	//   ....[1]....
        /*2d1c*/ 	.word	0x00000590


	//   ....[2]....
        /*2d20*/ 	.word	0x000006f0


	//----- nvinfo : EIATTR_COOP_GROUP_MASK_REGIDS
	.align		4
.L_29:
        /*2d24*/ 	.byte	0x04, 0x29
        /*2d26*/ 	.short	(.L_31 - .L_30)


	//   ....[0]....
.L_30:
        /*2d28*/ 	.word	0xffffffff


	//   ....[1]....
        /*2d2c*/ 	.word	0xffffffff


	//   ....[2]....
        /*2d30*/ 	.word	0xffffffff


	//   ....[3]....
        /*2d34*/ 	.word	0xffffffff


	//   ....[4]....
        /*2d38*/ 	.word	0xffffffff


	//   ....[5]....
        /*2d3c*/ 	.word	0xffffffff


	//----- nvinfo : EIATTR_COOP_GROUP_INSTR_OFFSETS
	.align		4
.L_31:
        /*2d40*/ 	.byte	0x04, 0x28
        /*2d42*/ 	.short	(.L_33 - .L_32)


	//   ....[0]....
.L_32:
        /*2d44*/ 	.word	0x00000070


	//   ....[1]....
        /*2d48*/ 	.word	0x00000080


	//   ....[2]....
        /*2d4c*/ 	.word	0x000001a0


	//   ....[3]....
        /*2d50*/ 	.word	0x000003b0


	//   ....[4]....
        /*2d54*/ 	.word	0x00000840


	//   ....[5]....
        /*2d58*/ 	.word	0x00001410


	//----- nvinfo : EIATTR_REG_RECONFIG
	.align		4
.L_33:
        /*2d5c*/ 	.byte	0x01, 0x54
	.zero		2


	//----- nvinfo : EIATTR_SYSCALL_OFFSETS
	.align		4
        /*2d60*/ 	.byte	0x04, 0x46
        /*2d62*/ 	.short	(.L_35 - .L_34)


	//   ....[0]....
.L_34:
        /*2d64*/ 	.word	0x000015c0


	//----- nvinfo : EIATTR_MBARRIER_INSTR_OFFSETS
	.align		4
.L_35:
        /*2d68*/ 	.byte	0x04, 0x39
        /*2d6a*/ 	.short	(.L_37 - .L_36)


	//   ....[0]....
.L_36:
        /*2d6c*/ 	.word	0x00000320
        /*2d70*/ 	.word	0x000000ff
        /*2d74*/ 	.word	0x00000000
        /*2d78*/ 	.short	0x0100
        /*2d7a*/ 	.byte	0x08
	.zero		1


	//   ....[1]....
        /*2d7c*/ 	.word	0x00000330
        /*2d80*/ 	.word	0x000000ff
        /*2d84*/ 	.word	0x00000018
        /*2d88*/ 	.short	0x0100
        /*2d8a*/ 	.byte	0x08
	.zero		1


	//   ....[2]....
        /*2d8c*/ 	.word	0x00000340
        /*2d90*/ 	.word	0x000000ff
        /*2d94*/ 	.word	0x00000008
        /*2d98*/ 	.short	0x0100
        /*2d9a*/ 	.byte	0x08
	.zero		1


	//   ....[3]....
        /*2d9c*/ 	.word	0x00000350
        /*2da0*/ 	.word	0x000000ff
        /*2da4*/ 	.word	0x00000020
        /*2da8*/ 	.short	0x0100
        /*2daa*/ 	.byte	0x08
	.zero		1


	//   ....[4]....
        /*2dac*/ 	.word	0x00000360
        /*2db0*/ 	.word	0x000000ff
        /*2db4*/ 	.word	0x00000010
        /*2db8*/ 	.short	0x0100
        /*2dba*/ 	.byte	0x08
	.zero		1


	//   ....[5]....
        /*2dbc*/ 	.word	0x00000370
        /*2dc0*/ 	.word	0x000000ff
        /*2dc4*/ 	.word	0x00000028
        /*2dc8*/ 	.short	0x0100
        /*2dca*/ 	.byte	0x08
	.zero		1


	//   ....[6]....
        /*2dcc*/ 	.word	0x00000750
        /*2dd0*/ 	.word	0x000000ff
        /*2dd4*/ 	.word	0x00000040
        /*2dd8*/ 	.short	0x0100
        /*2dda*/ 	.byte	0x06
	.zero		1


	//   ....[7]....
        /*2ddc*/ 	.word	0x000007b0
        /*2de0*/ 	.word	0x000000ff
        /*2de4*/ 	.word	0x00000048
        /*2de8*/ 	.short	0x0100
        /*2dea*/ 	.byte	0x06
	.zero		1


	//   ....[8]....
        /*2dec*/ 	.word	0x000016a0
        /*2df0*/ 	.word	0x00000004
        /*2df4*/ 	.word	0x00000000
        /*2df8*/ 	.short	0x010a
        /*2dfa*/ 	.byte	0x3f
	.zero		1


	//   ....[9]....
        /*2dfc*/ 	.word	0x000016e0
        /*2e00*/ 	.word	0x00000004
        /*2e04*/ 	.word	0x00000000
        /*2e08*/ 	.short	0x010a
        /*2e0a*/ 	.byte	0x3f
	.zero		1


	//   ....[10]....
        /*2e0c*/ 	.word	0x00004d30
        /*2e10*/ 	.word	0x00000004
        /*2e14*/ 	.word	0x00000000
        /*2e18*/ 	.short	0x010a
        /*2e1a*/ 	.byte	0x3f
	.zero		1


	//   ....[11]....
        /*2e1c*/ 	.word	0x00004d70
        /*2e20*/ 	.word	0x00000004
        /*2e24*/ 	.word	0x00000000
        /*2e28*/ 	.short	0x010a
        /*2e2a*/ 	.byte	0x3f
	.zero		1


	//   ....[12]....
        /*2e2c*/ 	.word	0x00008e60
        /*2e30*/ 	.word	0x00000004
        /*2e34*/ 	.word	0x00000000
        /*2e38*/ 	.short	0x0101
        /*2e3a*/ 	.byte	0x3f
	.zero		1


	//   ....[13]....
        /*2e3c*/ 	.word	0x00009080
        /*2e40*/ 	.word	0x00000000
        /*2e44*/ 	.word	0x00000000
        /*2e48*/ 	.short	0x0101
        /*2e4a*/ 	.byte	0x3f
	.zero		1


	//   ....[14]....
        /*2e4c*/ 	.word	0x0001a3a0
        /*2e50*/ 	.word	0x00000005
        /*2e54*/ 	.word	0x00000018
        /*2e58*/ 	.short	0x010a
        /*2e5a*/ 	.byte	0x3f
	.zero		1


	//   ....[15]....
        /*2e5c*/ 	.word	0x0001a730
        /*2e60*/ 	.word	0x00000002
        /*2e64*/ 	.word	0x00000048
        /*2e68*/ 	.short	0x0101
        /*2e6a*/ 	.byte	0x3f
	.zero		1


	//   ....[16]....
        /*2e6c*/ 	.word	0x0001af30
        /*2e70*/ 	.word	0x00000005
        /*2e74*/ 	.word	0x00000000
        /*2e78*/ 	.short	0x010a
        /*2e7a*/ 	.byte	0x3f
	.zero		1


	//   ....[17]....
        /*2e7c*/ 	.word	0x0001afc0
        /*2e80*/ 	.word	0x00000007
        /*2e84*/ 	.word	0x00000000
        /*2e88*/ 	.short	0x010a
        /*2e8a*/ 	.byte	0x3f
	.zero		1


	//   ....[18]....
        /*2e8c*/ 	.word	0x0001b050
        /*2e90*/ 	.word	0x00000003
        /*2e94*/ 	.word	0x00000000
        /*2e98*/ 	.short	0x010a
        /*2e9a*/ 	.byte	0x3f
	.zero		1


	//   ....[19]....
        /*2e9c*/ 	.word	0x0001b0b0
        /*2ea0*/ 	.word	0x00000004
        /*2ea4*/ 	.word	0x00000000
        /*2ea8*/ 	.short	0x010a
        /*2eaa*/ 	.byte	0x3f
	.zero		1


	//   ....[20]....
        /*2eac*/ 	.word	0x0001b100
        /*2eb0*/ 	.word	0x00000004
        /*2eb4*/ 	.word	0x00000000
        /*2eb8*/ 	.short	0x010a
        /*2eba*/ 	.byte	0x3f
	.zero		1


	//   ....[21]....
        /*2ebc*/ 	.word	0x0001b1d0
        /*2ec0*/ 	.word	0x00000005
        /*2ec4*/ 	.word	0x00000018
        /*2ec8*/ 	.short	0x010a
        /*2eca*/ 	.byte	0x3f
	.zero		1


	//   ....[22]....
        /*2ecc*/ 	.word	0x0001b2a0
        /*2ed0*/ 	.word	0x00000005
        /*2ed4*/ 	.word	0x00000000
        /*2ed8*/ 	.short	0x010a
        /*2eda*/ 	.byte	0x3f
	.zero		1


	//   ....[23]....
        /*2edc*/ 	.word	0x0001b2f0
        /*2ee0*/ 	.word	0x00000007
        /*2ee4*/ 	.word	0x00000000
        /*2ee8*/ 	.short	0x010a
        /*2eea*/ 	.byte	0x3f
	.zero		1


	//----- nvinfo : EIATTR_NUM_MBARRIERS
	.align		4
.L_37:
        /*2eec*/ 	.byte	0x03, 0x38
        /*2eee*/ 	.short	0x0008


	//----- nvinfo : EIATTR_EXIT_INSTR_OFFSETS
	.align		4
        /*2ef0*/ 	.byte	0x04, 0x1c
        /*2ef2*/ 	.short	(.L_39 - .L_38)


	//   ....[0]....
.L_38:
        /*2ef4*/ 	.word	0x00000aa0


	//   ....[1]....
        /*2ef8*/ 	.word	0x00001330


	//   ....[2]....
        /*2efc*/ 	.word	0x000199f0


	//   ....[3]....
        /*2f00*/ 	.word	0x0001a010


	//   ....[4]....
        /*2f04*/ 	.word	0x0001b0a0


	//----- nvinfo : EIATTR_MAX_THREADS
	.align		4
.L_39:
        /*2f08*/ 	.byte	0x04, 0x05
        /*2f0a*/ 	.short	(.L_41 - .L_40)
.L_40:
        /*2f0c*/ 	.word	0x00000180
        /*2f10*/ 	.word	0x00000001
        /*2f14*/ 	.word	0x00000001


	//----- nvinfo : EIATTR_CRS_STACK_SIZE
	.align		4
.L_41:
        /*2f18*/ 	.byte	0x04, 0x1e
        /*2f1a*/ 	.short	(.L_43 - .L_42)
.L_42:
        /*2f1c*/ 	.word	0x00000000


	//----- nvinfo : EIATTR_CBANK_PARAM_SIZE
	.align		4
.L_43:
        /*2f20*/ 	.byte	0x03, 0x19
        /*2f22*/ 	.short	0x0470


	//----- nvinfo : EIATTR_PARAM_CBANK
	.align		4
        /*2f24*/ 	.byte	0x04, 0x0a
        /*2f26*/ 	.short	(.L_45 - .L_44)
	.align		4
.L_44:
        /*2f28*/ 	.word	index@(.nv.constant0._ZN7cutlass13device_kernelINS_4gemm6kernel13GemmUniversalIN4cute5tupleIJiiiiEEENS1_10collective13CollectiveMmaINS1_34MainloopSm90TmaGmmaWarpSpecializedILi3ENS5_IJNS4_1CILi4EEENSA_ILi1EEESC_EEENS1_35KernelTmaWarpSpecializedCooperativeEEENS5_IJNSA_ILi256EEESG_NSA_ILi32EEEEEENS_10tfloat32_tENS5_IJlSC_lEEESJ_SK_NS4_8TiledMMAINS4_8MMA_AtomIJNS4_4SM904GMMA30MMA_64x256x8_F32TF32TF32_SS_TNILNSO_7ScaleInE1ELSQ_1EEEEEENS4_6LayoutINS5_IJNSA_ILi2EEESC_SC_EEENS5_IJSC_NSA_ILi0EEESW_EEEEENS5_IJNS4_10UnderscoreESZ_SZ_EEEEENS4_13SM90_TMA_LOADENS4_14ComposedLayoutINS4_7SwizzleILi3ELi4ELi3EEENS4_18smem_ptr_flag_bitsILi32EEENST_INS5_IJNSA_ILi8EEESH_EEENS5_IJSH_SC_EEEEEEEvNS4_8identityENS4_23SM90_TMA_LOAD_MULTICASTES1C_vS1D_EENS_8epilogue10collective6detail29Sm90TmaWarpSpecializedAdapterINS1H_15DefaultEpilogueISJ_SK_SK_NS1G_6thread17LinearCombinationISJ_Li1EffLNS1L_9ScaleType4KindE0ELNS_15FloatRoundStyleE2ESJ_EENS1_15EpilogueDefaultEEEEEvvEEEEvNT_6ParamsE)
        /*2f2c*/ 	.short	0x0210
        /*2f2e*/ 	.short	0x0470


	//----- nvinfo : EIATTR_SW_WAR
	.align		4
.L_45:
        /*2f30*/ 	.byte	0x04, 0x36
        /*2f32*/ 	.short	(.L_47 - .L_46)
.L_46:
        /*2f34*/ 	.word	0x00000008
.L_47:


//--------------------- .nv.callgraph             --------------------------
	.section	.nv.callgraph,"",@"SHT_CUDA_CALLGRAPH"
	.align	4
	.sectionentsize	8
	.align		4
        /*0000*/ 	.word	0x00000000
	.align		4
        /*0004*/ 	.word	0xffffffff
	.align		4
        /*0008*/ 	.word	index@(_ZN7cutlass13device_kernelINS_4gemm6kernel13GemmUniversalIN4cute5tupleIJiiiiEEENS1_10collective13CollectiveMmaINS1_34MainloopSm90TmaGmmaWarpSpecializedILi3ENS5_IJNS4_1CILi4EEENSA_ILi1EEESC_EEENS1_35KernelTmaWarpSpecializedCooperativeEEENS5_IJNSA_ILi256EEESG_NSA_ILi32EEEEEENS_10tfloat32_tENS5_IJlSC_lEEESJ_SK_NS4_8TiledMMAINS4_8MMA_AtomIJNS4_4SM904GMMA30MMA_64x256x8_F32TF32TF32_SS_TNILNSO_7ScaleInE1ELSQ_1EEEEEENS4_6LayoutINS5_IJNSA_ILi2EEESC_SC_EEENS5_IJSC_NSA_ILi0EEESW_EEEEENS5_IJNS4_10UnderscoreESZ_SZ_EEEEENS4_13SM90_TMA_LOADENS4_14ComposedLayoutINS4_7SwizzleILi3ELi4ELi3EEENS4_18smem_ptr_flag_bitsILi32EEENST_INS5_IJNSA_ILi8EEESH_EEENS5_IJSH_SC_EEEEEEEvNS4_8identityENS4_23SM90_TMA_LOAD_MULTICASTES1C_vS1D_EENS_8epilogue10collective6detail29Sm90TmaWarpSpecializedAdapterINS1H_15DefaultEpilogueISJ_SK_SK_NS1G_6thread17LinearCombinationISJ_Li1EffLNS1L_9ScaleType4KindE0ELNS_15FloatRoundStyleE2ESJ_EENS1_15EpilogueDefaultEEEEEvvEEEEvNT_6ParamsE)
	.align		4
        /*000c*/ 	.word	index@(__assertfail)
	.align		4
        /*0010*/ 	.word	0x00000000
	.align		4
        /*0014*/ 	.word	0xfffffffe
	.align		4
        /*0018*/ 	.word	0x00000000
	.align		4
        /*001c*/ 	.word	0xfffffffd
	.align		4
        /*0020*/ 	.word	0x00000000
	.align		4
        /*0024*/ 	.word	0xfffffffc


//--------------------- .nv.constant4             --------------------------
	.section	.nv.constant4,"a",@progbits
	.align	8
	.align		8
.nv.constant4:
        /*0000*/ 	.dword	__assertfail
	.align		8
        /*0008*/ 	.dword	__unnamed_1
	.align		8
        /*0010*/ 	.dword	_ZN40_INTERNAL_9e35f9a6_4_k_cu_4b76d877_241764cuda3std3__45__cpo5beginE
	.align		8
        /*0018*/ 	.dword	_ZN40_INTERNAL_9e35f9a6_4_k_cu_4b76d877_241764cuda3std3__45__cpo3endE
	.align		8
        /*0020*/ 	.dword	_ZN40_INTERNAL_9e35f9a6_4_k_cu_4b76d877_241764cuda3std3__45__cpo6cbeginE
	.align		8
        /*0028*/ 	.dword	_ZN40_INTERNAL_9e35f9a6_4_k_cu_4b76d877_241764cuda3std3__45__cpo4cendE
	.align		8
        /*0030*/ 	.dword	_ZN40_INTERNAL_9e35f9a6_4_k_cu_4b76d877_241764cuda3std3__442_GLOBAL__N__9e35f9a6_4_k_cu_4b76d877_241766ignoreE
	.align		8
        /*0038*/ 	.dword	_ZN40_INTERNAL_9e35f9a6_4_k_cu_4b76d877_241764cuda3std3__419piecewise_constructE
	.align		8
        /*0040*/ 	.dword	_ZN40_INTERNAL_9e35f9a6_4_k_cu_4b76d877_241764cuda3std3__48in_placeE
	.align		8
        /*0048*/ 	.dword	_ZN40_INTERNAL_9e35f9a6_4_k_cu_4b76d877_241764cuda3std6ranges3__45__cpo4swapE
	.align		8
        /*0050*/ 	.dword	_ZN40_INTERNAL_9e35f9a6_4_k_cu_4b76d877_241764cuda3std6ranges3__45__cpo9iter_moveE
	.align		8
        /*0058*/ 	.dword	_ZN40_INTERNAL_9e35f9a6_4_k_cu_4b76d877_241764cute7productE
	.align		8
        /*0060*/ 	.dword	_ZN40_INTERNAL_9e35f9a6_4_k_cu_4b76d877_241764cute1_E
	.align		8
        /*0068*/ 	.dword	$str$22
	.align		8
        /*0070*/ 	.dword	$str$23


//--------------------- .text._ZN7cutlass13device_kernelINS_4gemm6kernel13GemmUniversalIN4cute5tupleIJiiiiEEENS1_10collective13CollectiveMmaINS1_34MainloopSm90TmaGmmaWarpSpecializedILi3ENS5_IJNS4_1CILi4EEENSA_ILi1EEESC_EEENS1_35KernelTmaWarpSpecializedCooperativeEEENS5_IJNSA_ILi256EEESG_NSA_ILi32EEEEEENS_10tfloat32_tENS5_IJlSC_lEEESJ_SK_NS4_8TiledMMAINS4_8MMA_AtomIJNS4_4SM904GMMA30MMA_64x256x8_F32TF32TF32_SS_TNILNSO_7ScaleInE1ELSQ_1EEEEEENS4_6LayoutINS5_IJNSA_ILi2EEESC_SC_EEENS5_IJSC_NSA_ILi0EEESW_EEEEENS5_IJNS4_10UnderscoreESZ_SZ_EEEEENS4_13SM90_TMA_LOADENS4_14ComposedLayoutINS4_7SwizzleILi3ELi4ELi3EEENS4_18smem_ptr_flag_bitsILi32EEENST_INS5_IJNSA_ILi8EEESH_EEENS5_IJSH_SC_EEEEEEEvNS4_8identityENS4_23SM90_TMA_LOAD_MULTICASTES1C_vS1D_EENS_8epilogue10collective6detail29Sm90TmaWarpSpecializedAdapterINS1H_15DefaultEpilogueISJ_SK_SK_NS1G_6thread17LinearCombinationISJ_Li1EffLNS1L_9ScaleType4KindE0ELNS_15FloatRoundStyleE2ESJ_EENS1_15EpilogueDefaultEEEEEvvEEEEvNT_6ParamsE --------------------------
	.section	.text._ZN7cutlass13device_kernelINS_4gemm6kernel13GemmUniversalIN4cute5tupleIJiiiiEEENS1_10collective13CollectiveMmaINS1_34MainloopSm90TmaGmmaWarpSpecializedILi3ENS5_IJNS4_1CILi4EEENSA_ILi1EEESC_EEENS1_35KernelTmaWarpSpecializedCooperativeEEENS5_IJNSA_ILi256EEESG_NSA_ILi32EEEEEENS_10tfloat32_tENS5_IJlSC_lEEESJ_SK_NS4_8TiledMMAINS4_8MMA_AtomIJNS4_4SM904GMMA30MMA_64x256x8_F32TF32TF32_SS_TNILNSO_7ScaleInE1ELSQ_1EEEEEENS4_6LayoutINS5_IJNSA_ILi2EEESC_SC_EEENS5_IJSC_NSA_ILi0EEESW_EEEEENS5_IJNS4_10UnderscoreESZ_SZ_EEEEENS4_13SM90_TMA_LOADENS4_14ComposedLayoutINS4_7SwizzleILi3ELi4ELi3EEENS4_18smem_ptr_flag_bitsILi32EEENST_INS5_IJNSA_ILi8EEESH_EEENS5_IJSH_SC_EEEEEEEvNS4_8identityENS4_23SM90_TMA_LOAD_MULTICASTES1C_vS1D_EENS_8epilogue10collective6detail29Sm90TmaWarpSpecializedAdapterINS1H_15DefaultEpilogueISJ_SK_SK_NS1G_6thread17LinearCombinationISJ_Li1EffLNS1L_9ScaleType4KindE0ELNS_15FloatRoundStyleE2ESJ_EENS1_15EpilogueDefaultEEEEEvvEEEEvNT_6ParamsE,"ax",@progbits
	.align	128
.text._ZN7cutlass13device_kernelINS_4gemm6kernel13GemmUniversalIN4cute5tupleIJiiiiEEENS1_10collective13CollectiveMmaINS1_34MainloopSm90TmaGmmaWarpSpecializedILi3ENS5_IJNS4_1CILi4EEENSA_ILi1EEESC_EEENS1_35KernelTmaWarpSpecializedCooperativeEEENS5_IJNSA_ILi256EEESG_NSA_ILi32EEEEEENS_10tfloat32_tENS5_IJlSC_lEEESJ_SK_NS4_8TiledMMAINS4_8MMA_AtomIJNS4_4SM904GMMA30MMA_64x256x8_F32TF32TF32_SS_TNILNSO_7ScaleInE1ELSQ_1EEEEEENS4_6LayoutINS5_IJNSA_ILi2EEESC_SC_EEENS5_IJSC_NSA_ILi0EEESW_EEEEENS5_IJNS4_10UnderscoreESZ_SZ_EEEEENS4_13SM90_TMA_LOADENS4_14ComposedLayoutINS4_7SwizzleILi3ELi4ELi3EEENS4_18smem_ptr_flag_bitsILi32EEENST_INS5_IJNSA_ILi8EEESH_EEENS5_IJSH_SC_EEEEEEEvNS4_8identityENS4_23SM90_TMA_LOAD_MULTICASTES1C_vS1D_EENS_8epilogue10collective6detail29Sm90TmaWarpSpecializedAdapterINS1H_15DefaultEpilogueISJ_SK_SK_NS1G_6thread17LinearCombinationISJ_Li1EffLNS1L_9ScaleType4KindE0ELNS_15FloatRoundStyleE2ESJ_EENS1_15EpilogueDefaultEEEEEvvEEEEvNT_6ParamsE:
        .type           _ZN7cutlass13device_kernelINS_4gemm6kernel13GemmUniversalIN4cute5tupleIJiiiiEEENS1_10collective13CollectiveMmaINS1_34MainloopSm90TmaGmmaWarpSpecializedILi3ENS5_IJNS4_1CILi4EEENSA_ILi1EEESC_EEENS1_35KernelTmaWarpSpecializedCooperativeEEENS5_IJNSA_ILi256EEESG_NSA_ILi32EEEEEENS_10tfloat32_tENS5_IJlSC_lEEESJ_SK_NS4_8TiledMMAINS4_8MMA_AtomIJNS4_4SM904GMMA30MMA_64x256x8_F32TF32TF32_SS_TNILNSO_7ScaleInE1ELSQ_1EEEEEENS4_6LayoutINS5_IJNSA_ILi2EEESC_SC_EEENS5_IJSC_NSA_ILi0EEESW_EEEEENS5_IJNS4_10UnderscoreESZ_SZ_EEEEENS4_13SM90_TMA_LOADENS4_14ComposedLayoutINS4_7SwizzleILi3ELi4ELi3EEENS4_18smem_ptr_flag_bitsILi32EEENST_INS5_IJNSA_ILi8EEESH_EEENS5_IJSH_SC_EEEEEEEvNS4_8identityENS4_23SM90_TMA_LOAD_MULTICASTES1C_vS1D_EENS_8epilogue10collective6detail29Sm90TmaWarpSpecializedAdapterINS1H_15DefaultEpilogueISJ_SK_SK_NS1G_6thread17LinearCombinationISJ_Li1EffLNS1L_9ScaleType4KindE0ELNS_15FloatRoundStyleE2ESJ_EENS1_15EpilogueDefaultEEEEEvvEEEEvNT_6ParamsE,@function
        .size           _ZN7cutlass13device_kernelINS_4gemm6kernel13GemmUniversalIN4cute5tupleIJiiiiEEENS1_10collective13CollectiveMmaINS1_34MainloopSm90TmaGmmaWarpSpecializedILi3ENS5_IJNS4_1CILi4EEENSA_ILi1EEESC_EEENS1_35KernelTmaWarpSpecializedCooperativeEEENS5_IJNSA_ILi256EEESG_NSA_ILi32EEEEEENS_10tfloat32_tENS5_IJlSC_lEEESJ_SK_NS4_8TiledMMAINS4_8MMA_AtomIJNS4_4SM904GMMA30MMA_64x256x8_F32TF32TF32_SS_TNILNSO_7ScaleInE1ELSQ_1EEEEEENS4_6LayoutINS5_IJNSA_ILi2EEESC_SC_EEENS5_IJSC_NSA_ILi0EEESW_EEEEENS5_IJNS4_10UnderscoreESZ_SZ_EEEEENS4_13SM90_TMA_LOADENS4_14ComposedLayoutINS4_7SwizzleILi3ELi4ELi3EEENS4_18smem_ptr_flag_bitsILi32EEENST_INS5_IJNSA_ILi8EEESH_EEENS5_IJSH_SC_EEEEEEEvNS4_8identityENS4_23SM90_TMA_LOAD_MULTICASTES1C_vS1D_EENS_8epilogue10collective6detail29Sm90TmaWarpSpecializedAdapterINS1H_15DefaultEpilogueISJ_SK_SK_NS1G_6thread17LinearCombinationISJ_Li1EffLNS1L_9ScaleType4KindE0ELNS_15FloatRoundStyleE2ESJ_EENS1_15EpilogueDefaultEEEEEvvEEEEvNT_6ParamsE,(.L_x_579 - _ZN7cutlass13device_kernelINS_4gemm6kernel13GemmUniversalIN4cute5tupleIJiiiiEEENS1_10collective13CollectiveMmaINS1_34MainloopSm90TmaGmmaWarpSpecializedILi3ENS5_IJNS4_1CILi4EEENSA_ILi1EEESC_EEENS1_35KernelTmaWarpSpecializedCooperativeEEENS5_IJNSA_ILi256EEESG_NSA_ILi32EEEEEENS_10tfloat32_tENS5_IJlSC_lEEESJ_SK_NS4_8TiledMMAINS4_8MMA_AtomIJNS4_4SM904GMMA30MMA_64x256x8_F32TF32TF32_SS_TNILNSO_7ScaleInE1ELSQ_1EEEEEENS4_6LayoutINS5_IJNSA_ILi2EEESC_SC_EEENS5_IJSC_NSA_ILi0EEESW_EEEEENS5_IJNS4_10UnderscoreESZ_SZ_EEEEENS4_13SM90_TMA_LOADENS4_14ComposedLayoutINS4_7SwizzleILi3ELi4ELi3EEENS4_18smem_ptr_flag_bitsILi32EEENST_INS5_IJNSA_ILi8EEESH_EEENS5_IJSH_SC_EEEEEEEvNS4_8identityENS4_23SM90_TMA_LOAD_MULTICASTES1C_vS1D_EENS_8epilogue10collective6detail29Sm90TmaWarpSpecializedAdapterINS1H_15DefaultEpilogueISJ_SK_SK_NS1G_6thread17LinearCombinationISJ_Li1EffLNS1L_9ScaleType4KindE0ELNS_15FloatRoundStyleE2ESJ_EENS1_15EpilogueDefaultEEEEEvvEEEEvNT_6ParamsE)
        .other          _ZN7cutlass13device_kernelINS_4gemm6kernel13GemmUniversalIN4cute5tupleIJiiiiEEENS1_10collective13CollectiveMmaINS1_34MainloopSm90TmaGmmaWarpSpecializedILi3ENS5_IJNS4_1CILi4EEENSA_ILi1EEESC_EEENS1_35KernelTmaWarpSpecializedCooperativeEEENS5_IJNSA_ILi256EEESG_NSA_ILi32EEEEEENS_10tfloat32_tENS5_IJlSC_lEEESJ_SK_NS4_8TiledMMAINS4_8MMA_AtomIJNS4_4SM904GMMA30MMA_64x256x8_F32TF32TF32_SS_TNILNSO_7ScaleInE1ELSQ_1EEEEEENS4_6LayoutINS5_IJNSA_ILi2EEESC_SC_EEENS5_IJSC_NSA_ILi0EEESW_EEEEENS5_IJNS4_10UnderscoreESZ_SZ_EEEEENS4_13SM90_TMA_LOADENS4_14ComposedLayoutINS4_7SwizzleILi3ELi4ELi3EEENS4_18smem_ptr_flag_bitsILi32EEENST_INS5_IJNSA_ILi8EEESH_EEENS5_IJSH_SC_EEEEEEEvNS4_8identityENS4_23SM90_TMA_LOAD_MULTICASTES1C_vS1D_EENS_8epilogue10collective6detail29Sm90TmaWarpSpecializedAdapterINS1H_15DefaultEpilogueISJ_SK_SK_NS1G_6thread17LinearCombinationISJ_Li1EffLNS1L_9ScaleType4KindE0ELNS_15FloatRoundStyleE2ESJ_EENS1_15EpilogueDefaultEEEEEvvEEEEvNT_6ParamsE,@"STO_CUDA_ENTRY STV_DEFAULT"
_ZN7cutlass13device_kernelINS_4gemm6kernel13GemmUniversalIN4cute5tupleIJiiiiEEENS1_10collective13CollectiveMmaINS1_34MainloopSm90TmaGmmaWarpSpecializedILi3ENS5_IJNS4_1CILi4EEENSA_ILi1EEESC_EEENS1_35KernelTmaWarpSpecializedCooperativeEEENS5_IJNSA_ILi256EEESG_NSA_ILi32EEEEEENS_10tfloat32_tENS5_IJlSC_lEEESJ_SK_NS4_8TiledMMAINS4_8MMA_AtomIJNS4_4SM904GMMA30MMA_64x256x8_F32TF32TF32_SS_TNILNSO_7ScaleInE1ELSQ_1EEEEEENS4_6LayoutINS5_IJNSA_ILi2EEESC_SC_EEENS5_IJSC_NSA_ILi0EEESW_EEEEENS5_IJNS4_10UnderscoreESZ_SZ_EEEEENS4_13SM90_TMA_LOADENS4_14ComposedLayoutINS4_7SwizzleILi3ELi4ELi3EEENS4_18smem_ptr_flag_bitsILi32EEENST_INS5_IJNSA_ILi8EEESH_EEENS5_IJSH_SC_EEEEEEEvNS4_8identityENS4_23SM90_TMA_LOAD_MULTICASTES1C_vS1D_EENS_8epilogue10collective6detail29Sm90TmaWarpSpecializedAdapterINS1H_15DefaultEpilogueISJ_SK_SK_NS1G_6thread17LinearCombinationISJ_Li1EffLNS1L_9ScaleType4KindE0ELNS_15FloatRoundStyleE2ESJ_EENS1_15EpilogueDefaultEEEEEvvEEEEvNT_6ParamsE:
[----:B------:R-:W0:Y:S02]  /*0000*/  LDC R1, c[0x0][0x28] ;  /* 0x00000a00ff017b82 */ /* 0x000e240000000800 */
[----:B0-----:R-:W-:Y:S01]  /*0010*/  VIADD R1, R1, 0xfffff878 ;  /* 0xfffff87801017836 */ /* 0x001fe20000000000 */
[----:B------:R-:W0:Y:S01]  /*0020*/  S2R R4, SR_TID.X ;  /* 0x0000000000047919 */ /* 0x000e220000002100 */
[----:B------:R-:W-:Y:S01]  /*0030*/  ELECT P0, URZ, PT ;  /* 0x00000000003f782f */ /* 0x000fe20003800000 */
[----:B------:R-:W-:Y:S01]  /*0040*/  BSSY B0, `(.L_x_0) ;  /* 0x0000015000007945 */ /* 0x000fe20003800000 */
[--C-:B0-----:R-:W-:Y:S02]  /*0050*/  SHF.R.U32.HI R0, RZ, 0x5, R4.reuse ;  /* 0x00000005ff007819 */ /* 0x101fe40000011604 */
[----:B------:R-:W-:-:S03]  /*0060*/  SHF.R.U32.HI R2, RZ, 0x7, R4 ;  /* 0x00000007ff027819 */ /* 0x000fc60000011604 */
[----:B------:R-:W0:Y:S04]  /*0070*/  SHFL.IDX PT, R3, R0, RZ, 0x1f ;  /* 0x00001fff00037589 */ /* 0x000e2800000e0000 */
[----:B------:R-:W1:Y:S01]  /*0080*/  SHFL.IDX PT, R2, R2, RZ, 0x1f ;  /* 0x00001fff02027589 */ /* 0x000e6200000e0000 */
[----:B0-----:R-:W-:Y:S02]  /*0090*/  R2UR UR9, R3 ;  /* 0x00000000030972ca */ /* 0x001fe400000e0000 */
[----:B-1----:R-:W-:-:S11]  /*00a0*/  R2UR UR5, R2 ;  /* 0x00000000020572ca */ /* 0x002fd600000e0000 */
[----:B------:R-:W-:Y:S02]  /*00b0*/  USHF.R.S32.HI UR4, URZ, 0x1f, UR9 ;  /* 0x0000001f3f047899 */ /* 0x000fe40008011409 */
[----:B------:R-:W-:Y:S02]  /*00c0*/  ISETP.NE.OR P0, PT, RZ, UR9, !P0 ;  /* 0x00000009ff007c0c */ /* 0x000fe4000c705670 */
[----:B------:R-:W-:-:S04]  /*00d0*/  ULEA.HI UR4, UR4, UR9, URZ, 0x2 ;  /* 0x0000000904047291 */ /* 0x000fc8000f8f103f */
[----:B------:R-:W-:-:S04]  /*00e0*/  ULOP3.LUT UR4, UR4, 0xfffffffc, URZ, 0xc0, !UPT ;  /* 0xfffffffc04047892 */ /* 0x000fc8000f8ec03f */
[----:B------:R-:W-:-:S03]  /*00f0*/  UIADD3 UR9, UR9, -UR4, URZ ;  /* 0x8000000409097290 */ /* 0x000fc6000fffe03f */
[----:B------:R-:W-:Y:S09]  /*0100*/  @P0 BRA `(.L_x_1) ;  /* 0x0000000000200947 */ /* 0x000ff20003800000 */
[----:B------:R-:W-:Y:S02]  /*0110*/  ULDC.64 UR6, c[0x0][0x198] ;  /* 0x0000660000067ab9 */ /* 0x000fe40000000a00 */
[----:B------:R-:W-:Y:S02]  /*0120*/  UIADD3 UR10, UP0, UR6, 0xf0, URZ ;  /* 0x000000f0060a7890 */ /* 0x000fe4000ff1e03f */
[----:B------:R-:W-:Y:S02]  /*0130*/  UIADD3 UR6, UP1, UR6, 0x1f0, URZ ;  /* 0x000001f006067890 */ /* 0x000fe4000ff3e03f */
[----:B------:R-:W-:Y:S02]  /*0140*/  UIADD3.X UR11, URZ, UR7, URZ, UP0, !UPT ;  /* 0x000000073f0b7290 */ /* 0x000fe400087fe43f */
[----:B------:R-:W-:-:S07]  /*0150*/  UIADD3.X UR7, URZ, UR7, URZ, UP1, !UPT ;  /* 0x000000073f077290 */ /* 0x000fce0008ffe43f */
[----:B------:R0:W-:Y:S02]  /*0160*/  UTMACCTL.PF [UR10] ;  /* 0x000000000a0079b9 */ /* 0x0001e40008040000 */
[----:B------:R0:W-:Y:S02]  /*0170*/  UTMACCTL.PF [UR6] ;  /* 0x00000000060079b9 */ /* 0x0001e40008040000 */
[----:B0-----:R-:W-:Y:S01]  /*0180*/  NOP ;  /* 0x0000000000007918 */ /* 0x001fe20000000000 */
.L_x_1:
[----:B------:R-:W-:Y:S05]  /*0190*/  BSYNC B0 ;  /* 0x0000000000007941 */ /* 0x000fea0003800000 */
.L_x_0:
[----:B------:R-:W0:Y:S01]  /*01a0*/  SHFL.IDX PT, R2, R0, RZ, 0x1f ;  /* 0x00001fff00027589 */ /* 0x000e2200000e0000 */
[----:B------:R-:W-:Y:S01]  /*01b0*/  UISETP.NE.AND UP0, UPT, UR9, 0x3, UPT ;  /* 0x000000030900788c */ /* 0x000fe2000bf05270 */
[----:B------:R-:W-:Y:S01]  /*01c0*/  ISETP.NE.AND P1, PT, RZ, UR5, PT ;  /* 0x00000005ff007c0c */ /* 0x000fe2000bf25270 */
[----:B------:R-:W-:Y:S02]  /*01d0*/  UIADD3 UR16, UR5, -0x1, URZ ;  /* 0xffffffff05107890 */ /* 0x000fe4000fffe03f */
[----:B------:R-:W-:Y:S02]  /*01e0*/  UISETP.EQ.OR UP0, UPT, UR9, URZ, !UP0 ;  /* 0x0000003f0900728c */ /* 0x000fe4000c702670 */
[----:B------:R-:W-:Y:S02]  /*01f0*/  UISETP.GE.U32.AND UP1, UPT, UR16, 0x2, UPT ;  /* 0x000000021000788c */ /* 0x000fe4000bf26070 */
[----:B------:R-:W-:-:S04]  /*0200*/  UISETP.EQ.AND UP0, UPT, UR5, URZ, UP0 ;  /* 0x0000003f0500728c */ /* 0x000fc80008702270 */
[----:B------:R-:W-:-:S04]  /*0210*/  USEL UR40, URZ, 0x1, !UP0 ;  /* 0x000000013f287887 */ /* 0x000fc8000c000000 */
[----:B------:R-:W-:Y:S01]  /*0220*/  USEL UR40, UR40, 0x2, UP1 ;  /* 0x0000000228287887 */ /* 0x000fe20008800000 */
[----:B0-----:R-:W-:-:S13]  /*0230*/  ISETP.NE.AND P0, PT, R2, RZ, PT ;  /* 0x000000ff0200720c */ /* 0x001fda0003f05270 */
[----:B------:R-:W-:Y:S05]  /*0240*/  @P0 BRA `(.L_x_2) ;  /* 0x0000000000500947 */ /* 0x000fea0003800000 */
[----:B------:R-:W0:Y:S01]  /*0250*/  S2UR UR8, SR_CgaCtaId ;  /* 0x00000000000879c3 */ /* 0x000e220000008800 */
[----:B------:R-:W-:Y:S01]  /*0260*/  UMOV UR4, 0x400 ;  /* 0x0000040000047882 */ /* 0x000fe20000000000 */
[----:B------:R-:W-:Y:S01]  /*0270*/  UMOV UR5, 0x1 ;  /* 0x0000000100057882 */ /* 0x000fe20000000000 */
[----:B------:R-:W-:Y:S01]  /*0280*/  UMOV UR6, 0x8 ;  /* 0x0000000800067882 */ /* 0x000fe20000000000 */
[----:B------:R-:W-:Y:S01]  /*0290*/  ELECT P0, URZ, PT ;  /* 0x00000000003f782f */ /* 0x000fe20003800000 */
[----:B------:R-:W-:-:S04]  /*02a0*/  UIADD3 UR6, -UR6, 0x100000, URZ ;  /* 0x0010000006067890 */ /* 0x000fc8000fffe13f */
[----:B------:R-:W-:Y:S02]  /*02b0*/  USHF.L.U32 UR7, UR6, 0xb, URZ ;  /* 0x0000000b06077899 */ /* 0x000fe4000800063f */
[----:B------:R-:W-:Y:S02]  /*02c0*/  USHF.L.U32 UR6, UR6, 0x1, URZ ;  /* 0x0000000106067899 */ /* 0x000fe4000800063f */
[----:B0-----:R-:W-:Y:S02]  /*02d0*/  ULEA UR8, UR8, UR4, 0x18 ;  /* 0x0000000408087291 */ /* 0x001fe4000f8ec03f */
[----:B------:R-:W-:-:S04]  /*02e0*/  UIADD3 UR4, -UR5, 0x100000, URZ ;  /* 0x0010000005047890 */ /* 0x000fc8000fffe13f */
[----:B------:R-:W-:Y:S02]  /*02f0*/  USHF.L.U32 UR5, UR4, 0xb, URZ ;  /* 0x0000000b04057899 */ /* 0x000fe4000800063f */
[----:B------:R-:W-:Y:S01]  /*0300*/  USHF.L.U32 UR4, UR4, 0x1, URZ ;  /* 0x0000000104047899 */ /* 0x000fe2000800063f */
[----:B------:R-:W0:Y:S11]  /*0310*/  FENCE.VIEW.ASYNC.S ;  /* 0x00000000000073c6 */ /* 0x000e360000000000 */
[----:B0-----:R0:W1:Y:S01]  /*0320*/  SYNCS.EXCH.64 URZ, [UR8], UR4 ;  /* 0x00000004083f75b2 */ /* 0x0010620008000100 */
[----:B------:R0:W2:Y:S01]  /*0330*/  SYNCS.EXCH.64 URZ, [UR8+0x18], UR6 ;  /* 0x00001806083f75b2 */ /* 0x0000a20008000100 */
[----:B------:R0:W3:Y:S01]  /*0340*/  SYNCS.EXCH.64 URZ, [UR8+0x8], UR4 ;  /* 0x00000804083f75b2 */ /* 0x0000e20008000100 */
[----:B------:R0:W4:Y:S01]  /*0350*/  SYNCS.EXCH.64 URZ, [UR8+0x20], UR6 ;  /* 0x00002006083f75b2 */ /* 0x0001220008000100 */
[----:B------:R0:W0:Y:S01]  /*0360*/  SYNCS.EXCH.64 URZ, [UR8+0x10], UR4 ;  /* 0x00001004083f75b2 */ /* 0x0000220008000100 */
[----:B------:R0:W0:Y:S01]  /*0370*/  SYNCS.EXCH.64 URZ, [UR8+0x28], UR6 ;  /* 0x00002806083f75b2 */ /* 0x0000220008000100 */
[----:B------:R-:W-:Y:S01]  /*0380*/  NOP ;  /* 0x0000000000007918 */ /* 0x000fe20000000000 */
.L_x_2:
[----:B------:R-:W5:Y:S01]  /*0390*/  S2UR UR13, SR_CTAID.X ;  /* 0x00000000000d79c3 */ /* 0x000f620000002500 */
[----:B------:R-:W-:Y:S01]  /*03a0*/  SHF.R.S32.HI R3, RZ, 0x1f, R4 ;  /* 0x0000001fff037819 */ /* 0x000fe20000011404 */
[----:B------:R-:W1:Y:S01]  /*03b0*/  SHFL.IDX PT, R0, R0, RZ, 0x1f ;  /* 0x00001fff00007589 */ /* 0x000e6200000e0000 */
[----:B0-----:R-:W-:Y:S01]  /*03c0*/  ULDC UR4, c[0x0][0x150] ;  /* 0x0000540000047ab9 */ /* 0x001fe20000000800 */
[----:B------:R-:W-:Y:S02]  /*03d0*/  ELECT P0, URZ, PT ;  /* 0x00000000003f782f */ /* 0x000fe40003800000 */
[----:B------:R-:W-:Y:S01]  /*03e0*/  LEA.HI R3, R3, R4, RZ, 0x7 ;  /* 0x0000000403037211 */ /* 0x000fe200078f38ff */
[----:B------:R-:W-:Y:S01]  /*03f0*/  ULDC UR5, c[0x0][0x154] ;  /* 0x0000550000057ab9 */ /* 0x000fe20000000800 */
[----:B------:R-:W-:Y:S01]  /*0400*/  SHF.R.S32.HI R7, RZ, 0x1f, R2 ;  /* 0x0000001fff077819 */ /* 0x000fe20000011402 */
[----:B------:R-:W0:Y:S01]  /*0410*/  S2UR UR10, SR_CTAID.Y ;  /* 0x00000000000a79c3 */ /* 0x000e220000002600 */
[----:B------:R-:W-:Y:S01]  /*0420*/  LOP3.LUT R3, R3, 0xffffff80, RZ, 0xc0, !PT ;  /* 0xffffff8003037812 */ /* 0x000fe200078ec0ff */
[----:B------:R-:W-:Y:S01]  /*0430*/  ULDC UR8, c[0x0][0x144] ;  /* 0x0000510000087ab9 */ /* 0x000fe20000000800 */
[----:B------:R-:W-:Y:S01]  /*0440*/  LEA.HI R7, R7, R2, RZ, 0x2 ;  /* 0x0000000207077211 */ /* 0x000fe200078f10ff */
[----:B------:R-:W-:Y:S01]  /*0450*/  NOP ;  /* 0x0000000000007918 */ /* 0x000fe20000000000 */
[----:B------:R-:W-:Y:S01]  /*0460*/  NOP ;  /* 0x0000000000007918 */ /* 0x000fe20000000000 */
[----:B------:R-:W-:Y:S01]  /*0470*/  IMAD.IADD R3, R4, 0x1, -R3 ;  /* 0x0000000104037824 */ /* 0x000fe200078e0a03 */
[----:B------:R-:W-:Y:S01]  /*0480*/  LOP3.LUT R7, R7, 0x3ffffffc, RZ, 0xc0, !PT ;  /* 0x3ffffffc07077812 */ /* 0x000fe200078ec0ff */
[----:B------:R-:W-:Y:S01]  /*0490*/  ULDC UR11, c[0x0][0x148] ;  /* 0x00005200000b7ab9 */ /* 0x000fe20000000800 */
[----:B------:R-:W-:-:S02]  /*04a0*/  IMAD.MOV.U32 R17, RZ, RZ, 0x1 ;  /* 0x00000001ff117424 */ /* 0x000fc400078e00ff */
[----:B------:R-:W-:Y:S01]  /*04b0*/  SHF.R.S32.HI R4, RZ, 0x1f, R3 ;  /* 0x0000001fff047819 */ /* 0x000fe20000011403 */
[----:B------:R-:W-:-:S03]  /*04c0*/  IMAD.IADD R7, R2, 0x1, -R7 ;  /* 0x0000000102077824 */ /* 0x000fc600078e0a07 */
[----:B------:R-:W-:Y:S02]  /*04d0*/  LEA.HI R4, R4, R3, RZ, 0x3 ;  /* 0x0000000304047211 */ /* 0x000fe400078f18ff */
[----:B-----5:R-:W-:Y:S02]  /*04e0*/  I2FP.F32.U32 R5, UR13 ;  /* 0x0000000d00057c45 */ /* 0x020fe40008201000 */
[----:B-1----:R-:W-:-:S03]  /*04f0*/  ISETP.NE.OR P0, PT, R0, RZ, !P0 ;  /* 0x000000ff0000720c */ /* 0x002fc60004705670 */
[----:B------:R-:W-:Y:S01]  /*0500*/  FMUL R6, R5, UR4 ;  /* 0x0000000405067c20 */ /* 0x000fe20008400000 */
[--C-:B------:R-:W-:Y:S02]  /*0510*/  SHF.R.S32.HI R5, RZ, 0x3, R4.reuse ;  /* 0x00000003ff057819 */ /* 0x100fe40000011404 */
[----:B------:R-:W-:Y:S02]  /*0520*/  SHF.R.S32.HI R4, RZ, 0x1f, R4 ;  /* 0x0000001fff047819 */ /* 0x000fe40000011404 */
[----:B0-----:R-:W-:Y:S01]  /*0530*/  I2FP.F32.U32 R0, UR10 ;  /* 0x0000000a00007c45 */ /* 0x001fe20008201000 */
[----:B------:R-:W0:Y:S01]  /*0540*/  F2I.U32.TRUNC.NTZ R6, R6 ;  /* 0x0000000600067305 */ /* 0x000e22000020f000 */
[----:B------:R-:W-:-:S03]  /*0550*/  LEA.HI R4, R4, R5, RZ, 0x2 ;  /* 0x0000000504047211 */ /* 0x000fc600078f10ff */
[----:B------:R-:W-:Y:S01]  /*0560*/  FMUL R0, R0, UR5 ;  /* 0x0000000500007c20 */ /* 0x000fe20008400000 */
[----:B------:R-:W-:Y:S01]  /*0570*/  LOP3.LUT R4, R4, 0xfffffffc, RZ, 0xc0, !PT ;  /* 0xfffffffc04047812 */ /* 0x000fe200078ec0ff */
[----:B------:R-:W-:Y:S01]  /*0580*/  VOTEU.ALL UP0, P0 ;  /* 0x00000000003f7886 */ /* 0x000fe20000000000 */
[----:B------:R-:W-:-:S03]  /*0590*/  VOTEU.ALL UP1, P0 ;  /* 0x00000000003f7886 */ /* 0x000fc60000020000 */
[----:B------:R-:W-:Y:S01]  /*05a0*/  IMAD.IADD R4, R5, 0x1, -R4 ;  /* 0x0000000105047824 */ /* 0x000fe200078e0a04 */
[----:B------:R-:W1:Y:S01]  /*05b0*/  F2I.U32.TRUNC.NTZ R0, R0 ;  /* 0x0000000000007305 */ /* 0x000e62000020f000 */
[----:B------:R-:W5:Y:S01]  /*05c0*/  @!UP0 S2UR UR7, SR_CgaCtaId ;  /* 0x00000000000789c3 */ /* 0x000f620000008800 */
[----:B------:R-:W-:Y:S01]  /*05d0*/  @!UP0 UMOV UR6, 0x400 ;  /* 0x0000040000068882 */ /* 0x000fe20000000000 */
[----:B------:R-:W-:Y:S01]  /*05e0*/  IMAD R4, R7, 0x4, R4 ;  /* 0x0000000407047824 */ /* 0x000fe200078e0204 */
[----:B0-----:R-:W-:-:S04]  /*05f0*/  R2UR UR4, R6 ;  /* 0x00000000060472ca */ /* 0x001fc800000e0000 */
[----:B------:R-:W-:-:S04]  /*0600*/  SHF.R.S32.HI R5, RZ, 0x1f, R4 ;  /* 0x0000001fff057819 */ /* 0x000fc80000011404 */
[----:B------:R-:W-:Y:S02]  /*0610*/  LEA.HI R5, R5, R4, RZ, 0x2 ;  /* 0x0000000405057211 */ /* 0x000fe400078f10ff */
[----:B-1----:R-:W-:-:S03]  /*0620*/  R2UR UR12, R0 ;  /* 0x00000000000c72ca */ /* 0x002fc600000e0000 */
[----:B------:R-:W-:Y:S01]  /*0630*/  UIADD3 UR4, -UR4, URZ, URZ ;  /* 0x0000003f04047290 */ /* 0x000fe2000fffe13f */
[----:B------:R-:W-:Y:S01]  /*0640*/  LOP3.LUT R5, R5, 0xfffffffc, RZ, 0xc0, !PT ;  /* 0xfffffffc05057812 */ /* 0x000fe200078ec0ff */
[----:B------:R-:W0:Y:S02]  /*0650*/  LDC R0, c[0x0][0x140] ;  /* 0x00005000ff007b82 */ /* 0x000e240000000800 */
[----:B------:R-:W-:Y:S02]  /*0660*/  UIMAD UR8, UR8, UR4, UR13 ;  /* 0x00000004080872a4 */ /* 0x000fe4000f8e020d */
[----:B------:R-:W-:Y:S01]  /*0670*/  IMAD.IADD R5, R4, 0x1, -R5 ;  /* 0x0000000104057824 */ /* 0x000fe200078e0a05 */
[----:B------:R-:W-:Y:S01]  /*0680*/  UMOV UR4, 0x20 ;  /* 0x0000002000047882 */ /* 0x000fe20000000000 */
[----:B-----5:R-:W-:Y:S02]  /*0690*/  @!UP0 ULEA UR6, UR7, UR6, 0x18 ;  /* 0x0000000607068291 */ /* 0x020fe4000f8ec03f */
[----:B------:R-:W-:-:S04]  /*06a0*/  @!UP0 UIADD3 UR4, -UR4, 0x100000, URZ ;  /* 0x0010000004048890 */ /* 0x000fc8000fffe13f */
[----:B------:R-:W-:Y:S02]  /*06b0*/  @!UP0 USHF.L.U32 UR5, UR4, 0xb, URZ ;  /* 0x0000000b04058899 */ /* 0x000fe4000800063f */
[----:B------:R-:W-:Y:S01]  /*06c0*/  @!UP0 USHF.L.U32 UR4, UR4, 0x1, URZ ;  /* 0x0000000104048899 */ /* 0x000fe2000800063f */
[----:B------:R-:W-:Y:S01]  /*06d0*/  ISETP.NE.AND P3, PT, R5, UR8, PT ;  /* 0x0000000805007c0c */ /* 0x000fe2000bf65270 */
[C---:B------:R-:W-:Y:S01]  /*06e0*/  IMAD.SHL.U32 R5, R4.reuse, 0x4, RZ ;  /* 0x0000000404057824 */ /* 0x040fe200078e00ff */
[----:B------:R-:W-:Y:S01]  /*06f0*/  VOTEU.ALL UP0, P0 ;  /* 0x00000000003f7886 */ /* 0x000fe20000000000 */
[----:B------:R-:W-:Y:S01]  /*0700*/  UIADD3 UR12, -UR12, URZ, URZ ;  /* 0x0000003f0c0c7290 */ /* 0x000fe2000fffe13f */
[----:B------:R-:W-:Y:S02]  /*0710*/  LOP3.LUT P0, RZ, R3, 0x7, RZ, 0xc0, !PT ;  /* 0x0000000703ff7812 */ /* 0x000fe4000780c0ff */
[----:B------:R-:W-:-:S04]  /*0720*/  LOP3.LUT R152, R4, 0xc, R5, 0x78, !PT ;  /* 0x0000000c04987812 */ /* 0x000fc800078e7805 */
[----:B------:R-:W-:Y:S01]  /*0730*/  ISETP.LT.U32.AND P0, PT, R152, 0x4, !P0 ;  /* 0x000000049800780c */ /* 0x000fe20004701070 */
[----:B------:R-:W1:Y:S02]  /*0740*/  FENCE.VIEW.ASYNC.S ;  /* 0x00000000000073c6 */ /* 0x000e640000000000 */
[----:B-1----:R-:W1:Y:S01]  /*0750*/  @!UP0 SYNCS.EXCH.64 URZ, [UR6+0x40], UR4 ;  /* 0x00004004063f85b2 */ /* 0x002e620008000100 */
[----:B------:R-:W-:Y:S02]  /*0760*/  @P3 SHF.R.S32.HI R5, RZ, 0x1f, R152 ;  /* 0x0000001fff053819 */ /* 0x000fe40000011498 */
[----:B0-----:R-:W-:Y:S02]  /*0770*/  ISETP.EQ.U32.AND P2, PT, R0, 0x1, PT ;  /* 0x000000010000780c */ /* 0x001fe40003f42070 */
[----:B------:R-:W-:Y:S02]  /*0780*/  @P3 LEA.HI R5, R5, R152, RZ, 0x2 ;  /* 0x0000009805053211 */ /* 0x000fe400078f10ff */
[----:B------:R-:W-:-:S02]  /*0790*/  SEL R0, RZ, 0x1, !P0 ;  /* 0x00000001ff007807 */ /* 0x000fc40004000000 */
[----:B------:R-:W-:Y:S01]  /*07a0*/  @P3 SHF.R.S32.HI R5, RZ, 0x2, R5 ;  /* 0x00000002ff053819 */ /* 0x000fe20000011405 */
[----:B------:R0:W1:Y:S01]  /*07b0*/  @!UP1 SYNCS.EXCH.64 URZ, [UR6+0x48], UR4 ;  /* 0x00004804063f95b2 */ /* 0x0000620008000100 */
[----:B------:R-:W-:Y:S01]  /*07c0*/  NOP ;  /* 0x0000000000007918 */ /* 0x000fe20000000000 */
[----:B0-----:R-:W-:-:S06]  /*07d0*/  UIMAD UR4, UR11, UR12, UR10 ;  /* 0x0000000c0b0472a4 */ /* 0x001fcc000f8e020a */
[----:B------:R-:W-:-:S04]  /*07e0*/  @P3 ISETP.NE.AND P4, PT, R5, UR4, PT ;  /* 0x0000000405003c0c */ /* 0x000fc8000bf85270 */
[----:B------:R-:W-:-:S04]  /*07f0*/  @P3 SEL R17, RZ, 0x1, P4 ;  /* 0x00000001ff113807 */ /* 0x000fc80002000000 */
[----:B------:R-:W-:Y:S01]  /*0800*/  LOP3.LUT R17, R17, R0, RZ, 0xc0, !PT ;  /* 0x0000000011117212 */ /* 0x000fe200078ec0ff */
[----:B------:R-:W-:Y:S06]  /*0810*/  @!P2 BRA `(.L_x_3) ;  /* 0x000000000008a947 */ /* 0x000fec0003800000 */
[----:B-1234-:R-:W-:Y:S01]  /*0820*/  UCGABAR_ARV ;  /* 0x00000000000079c7 */ /* 0x01efe20008000000 */
[----:B------:R-:W-:Y:S05]  /*0830*/  BRA `(.L_x_4) ;  /* 0x0000000000047947 */ /* 0x000fea0003800000 */
.L_x_3:
[----:B-1234-:R-:W-:Y:S01]  /*0840*/  NOP ;  /* 0x0000000000007918 */ /* 0x01efe20000000000 */
.L_x_4:
[----:B------:R-:W-:Y:S01]  /*0850*/  ULDC UR4, c[0x0][0x65c] ;  /* 0x0001970000047ab9 */ /* 0x000fe20000000800 */
[----:B------:R-:W-:Y:S01]  /*0860*/  UMOV UR5, URZ ;  /* 0x0000003f00057c82 */ /* 0x000fe20008000000 */
[----:B------:R-:W-:-:S03]  /*0870*/  UISETP.NE.AND UP0, UPT, UR4, 0x1, UPT ;  /* 0x000000010400788c */ /* 0x000fc6000bf05270 */
[----:B------:R-:W-:Y:S01]  /*0880*/  UMOV UR4, UR13 ;  /* 0x0000000d00047c82 */ /* 0x000fe20008000000 */
[----:B------:R-:W-:Y:S02]  /*0890*/  UP2UR UR45, UPR, URZ, 0x1 ;  /* 0x000000013f2d7883 */ /* 0x000fe40008000000 */
[----:B------:R-:W-:Y:S02]  /*08a0*/  PLOP3.LUT P0, PT, PT, PT, UP0, 0x80, 0x0 ;  /* 0x000000000000781c */ /* 0x000fe40003f0f008 */
[----:B------:R-:W-:Y:S02]  /*08b0*/  PLOP3.LUT P3, PT, PT, PT, UP0, 0x80, 0x0 ;  /* 0x000000000000781c */ /* 0x000fe40003f6f008 */
[----:B------:R-:W-:Y:S01]  /*08c0*/  PLOP3.LUT P5, PT, PT, PT, UP0, 0x80, 0x0 ;  /* 0x000000000000781c */ /* 0x000fe20003faf008 */
[----:B------:R-:W-:Y:S01]  /*08d0*/  @UP0 ULDC UR14, c[0x0][0x10] ;  /* 0x00000400000e0ab9 */ /* 0x000fe20000000800 */
[----:B------:R-:W-:Y:S01]  /*08e0*/  @UP0 UMOV UR6, UR10 ;  /* 0x0000000a00060c82 */ /* 0x000fe20008000000 */
[----:B------:R-:W-:Y:S01]  /*08f0*/  @UP0 UMOV UR7, URZ ;  /* 0x0000003f00070c82 */ /* 0x000fe20008000000 */
[----:B------:R-:W-:Y:S01]  /*0900*/  PLOP3.LUT P4, PT, PT, PT, UP0, 0x80, 0x0 ;  /* 0x000000000000781c */ /* 0x000fe20003f8f008 */
[----:B------:R-:W-:-:S03]  /*0910*/  @UP0 UIMAD.WIDE.U32 UR14, UR13, UR14, UR6 ;  /* 0x0000000e0d0e02a5 */ /* 0x000fc6000f8e0006 */
[----:B------:R-:W-:Y:S01]  /*0920*/  @!UP0 ULDC UR7, c[0x0][0xc] ;  /* 0x0000030000078ab9 */ /* 0x000fe20000000800 */
[----:B------:R-:W-:Y:S01]  /*0930*/  @UP0 UMOV UR6, URZ ;  /* 0x0000003f00060c82 */ /* 0x000fe20008000000 */
[----:B------:R-:W-:Y:S01]  /*0940*/  @!UP0 UIMAD.WIDE.U32 UR4, UR10, UR7, UR4 ;  /* 0x000000070a0482a5 */ /* 0x000fe2000f8e0004 */
[----:B------:R-:W-:Y:S01]  /*0950*/  IMAD.U32 R2, RZ, RZ, UR14 ;  /* 0x0000000eff027e24 */ /* 0x000fe2000f8e00ff */
[----:B------:R-:W-:Y:S02]  /*0960*/  @UP0 UIADD3 UR6, UR15, UR6, URZ ;  /* 0x000000060f060290 */ /* 0x000fe4000fffe03f */
[----:B------:R-:W-:Y:S02]  /*0970*/  IMAD.U32 R3, RZ, RZ, UR15 ;  /* 0x0000000fff037e24 */ /* 0x000fe4000f8e00ff */
[----:B------:R-:W-:Y:S01]  /*0980*/  @P0 IMAD.MOV.U32 R7, RZ, RZ, R2 ;  /* 0x000000ffff070224 */ /* 0x000fe200078e0002 */
[----:B------:R-:W-:Y:S01]  /*0990*/  MOV R3, UR5 ;  /* 0x0000000500037c02 */ /* 0x000fe20008000f00 */
[----:B------:R-:W-:-:S02]  /*09a0*/  IMAD.U32 R5, RZ, RZ, UR5 ;  /* 0x00000005ff057e24 */ /* 0x000fc4000f8e00ff */
[----:B------:R-:W-:Y:S02]  /*09b0*/  IMAD.U32 R2, RZ, RZ, UR4 ;  /* 0x00000004ff027e24 */ /* 0x000fe4000f8e00ff */
[----:B------:R-:W-:Y:S02]  /*09c0*/  @P3 IMAD.U32 R6, RZ, RZ, UR6 ;  /* 0x00000006ff063e24 */ /* 0x000fe4000f8e00ff */
[----:B------:R-:W-:Y:S02]  /*09d0*/  @!P5 IMAD.MOV.U32 R6, RZ, RZ, R5 ;  /* 0x000000ffff06d224 */ /* 0x000fe400078e0005 */
[----:B------:R-:W-:Y:S02]  /*09e0*/  @!P4 IMAD.MOV.U32 R7, RZ, RZ, R2 ;  /* 0x000000ffff07c224 */ /* 0x000fe400078e0002 */
[----:B------:R-:W-:Y:S01]  /*09f0*/  IMAD.U32 R4, RZ, RZ, UR4 ;  /* 0x00000004ff047e24 */ /* 0x000fe2000f8e00ff */
[----:B------:R0:W-:Y:S04]  /*0a00*/  STL [R1+0x200], R6 ;  /* 0x0002000601007387 */ /* 0x0001e80000100800 */
[----:B------:R0:W-:Y:S01]  /*0a10*/  STL [R1+0x204], R7 ;  /* 0x0002040701007387 */ /* 0x0001e20000100800 */
[----:B------:R-:W-:Y:S05]  /*0a20*/  @!P2 BRA `(.L_x_5) ;  /* 0x00000000000ca947 */ /* 0x000fea0003800000 */
[----:B------:R-:W-:Y:S01]  /*0a30*/  UCGABAR_WAIT ;  /* 0x0000000000007dc7 */ /* 0x000fe20008000000 */
[----:B------:R-:W-:Y:S01]  /*0a40*/  CCTL.IVALL ;  /* 0x00000000ff00798f */ /* 0x000fe20002000000 */
[----:B------:R-:W-:Y:S05]  /*0a50*/  BRA `(.L_x_6) ;  /* 0x0000000000047947 */ /* 0x000fea0003800000 */
.L_x_5:
[----:B------:R-:W-:Y:S06]  /*0a60*/  BAR.SYNC.DEFER_BLOCKING 0x0 ;  /* 0x0000000000007b1d */ /* 0x000fec0000010000 */
.L_x_6:
[----:B------:R-:W-:Y:S05]  /*0a70*/  @!P1 BRA `(.L_x_7) ;  /* 0x0000018c00e09947 */ /* 0x000fea0003800000 */
[----:B------:R-:W-:-:S06]  /*0a80*/  UISETP.GT.U32.AND UP0, UPT, UR16, 0x1, UPT ;  /* 0x000000011000788c */ /* 0x000fcc000bf04070 */
[----:B------:R-:W-:-:S13]  /*0a90*/  PLOP3.LUT P0, PT, PT, PT, UP0, 0x80, 0x0 ;  /* 0x000000000000781c */ /* 0x000fda0003f0f008 */
[----:B------:R-:W-:Y:S05]  /*0aa0*/  @P0 EXIT ;  /* 0x000000000000094d */ /* 0x000fea0003800000 */
[----:B------:R-:W-:Y:S01]  /*0ab0*/  ULDC.64 UR4, c[0x0][0x650] ;  /* 0x0001940000047ab9 */ /* 0x000fe20000000a00 */
[----:B------:R-:W-:Y:S01]  /*0ac0*/  UMOV UR41, 0xffffffff ;  /* 0xffffffff00297882 */ /* 0x000fe20000000000 */
[----:B------:R-:W-:Y:S01]  /*0ad0*/  ISETP.GE.U32.AND P0, PT, R7, UR4, PT ;  /* 0x0000000407007c0c */ /* 0x000fe2000bf06070 */
[----:B------:R-:W-:Y:S01]  /*0ae0*/  UMOV UR42, 0xffffffff ;  /* 0xffffffff002a7882 */ /* 0x000fe20000000000 */
[----:B------:R-:W-:Y:S01]  /*0af0*/  UMOV UR43, 0xffffffff ;  /* 0xffffffff002b7882 */ /* 0x000fe20000000000 */
[----:B------:R-:W-:Y:S02]  /*0b00*/  PRMT R0, RZ, 0x7610, R0 ;  /* 0x00007610ff007816 */ /* 0x000fe40000000000 */
[----:B------:R-:W-:-:S13]  /*0b10*/  ISETP.GE.U32.AND.EX P0, PT, R6, UR5, PT, P0 ;  /* 0x0000000506007c0c */ /* 0x000fda000bf06100 */
[----:B------:R-:W-:Y:S05]  /*0b20*/  @P0 BRA `(.L_x_8) ;  /* 0x0000000400480947 */ /* 0x000fea0003800000 */
[----:B------:R-:W-:Y:S01]  /*0b30*/  ULDC.64 UR16, c[0x0][0x628] ;  /* 0x00018a0000107ab9 */ /* 0x000fe20000000a00 */
[C---:B------:R-:W-:Y:S01]  /*0b40*/  R2UR UR19, R7.reuse ;  /* 0x00000000071372ca */ /* 0x040fe200000e0000 */
[----:B------:R-:W-:Y:S01]  /*0b50*/  ULDC UR18, c[0x0][0x630] ;  /* 0x00018c0000127ab9 */ /* 0x000fe20000000800 */
[----:B------:R-:W-:Y:S02]  /*0b60*/  ISETP.NE.U32.AND P0, PT, RZ, UR16, PT ;  /* 0x00000010ff007c0c */ /* 0x000fe4000bf05070 */
[----:B------:R-:W-:Y:S02]  /*0b70*/  R2UR UR4, R7 ;  /* 0x00000000070472ca */ /* 0x000fe400000e0000 */
[----:B------:R-:W-:Y:S02]  /*0b80*/  ISETP.NE.AND.EX P0, PT, RZ, UR17, PT, P0 ;  /* 0x00000011ff007c0c */ /* 0x000fe4000bf05300 */
[----:B------:R-:W-:-:S11]  /*0b90*/  R2UR UR5, R6 ;  /* 0x00000000060572ca */ /* 0x000fd600000e0000 */
[----:B------:R-:W-:Y:S05]  /*0ba0*/  @!P0 BRA `(.L_x_9) ;  /* 0x0000000000308947 */ /* 0x000fea0003800000 */
[----:B------:R-:W-:Y:S01]  /*0bb0*/  R2UR UR4, R7 ;  /* 0x00000000070472ca */ /* 0x000fe200000e0000 */
[----:B------:R-:W-:Y:S01]  /*0bc0*/  ULDC UR9, c[0x0][0x634] ;  /* 0x00018d0000097ab9 */ /* 0x000fe20000000800 */
[----:B------:R-:W-:-:S11]  /*0bd0*/  R2UR UR13, R6 ;  /* 0x00000000060d72ca */ /* 0x000fd600000e0000 */
[----:B------:R-:W-:-:S04]  /*0be0*/  UIADD3 UR9, UP0, UR4, UR9, URZ ;  /* 0x0000000904097290 */ /* 0x000fc8000ff1e03f */
[----:B------:R-:W-:-:S04]  /*0bf0*/  UIADD3.X UR13, URZ, UR13, URZ, UP0, !UPT ;  /* 0x0000000d3f0d7290 */ /* 0x000fc800087fe43f */
[----:B------:R-:W-:-:S04]  /*0c00*/  UIMAD.WIDE.U32 UR4, UR13, UR16, URZ ;  /* 0x000000100d0472a5 */ /* 0x000fc8000f8e003f */
[----:B------:R-:W-:Y:S02]  /*0c10*/  UIMAD.WIDE.U32 UR6, UP0, UR9, UR17, UR4 ;  /* 0x00000011090672a5 */ /* 0x000fe4000f800004 */
[----:B------:R-:W-:Y:S02]  /*0c20*/  UIMAD.WIDE.U32 UR4, UR9, UR16, URZ ;  /* 0x00000010090472a5 */ /* 0x000fe4000f8e003f */
[----:B------:R-:W-:Y:S02]  /*0c30*/  UIADD3.X UR15, URZ, URZ, URZ, UP0, !UPT ;  /* 0x0000003f3f0f7290 */ /* 0x000fe400087fe43f */
[----:B------:R-:W-:Y:S01]  /*0c40*/  UIADD3 URZ, UP0, UR5, UR6, URZ ;  /* 0x00000006053f7290 */ /* 0x000fe2000ff1e03f */
[----:B------:R-:W-:-:S03]  /*0c50*/  UMOV UR14, UR7 ;  /* 0x00000007000e7c82 */ /* 0x000fc60008000000 */
[----:B------:R-:W-:-:S12]  /*0c60*/  UIMAD.WIDE.U32.X UR4, UR13, UR17, UR14, UP0 ;  /* 0x000000110d0472a5 */ /* 0x000fd800080e040e */
.L_x_9:
[----:B------:R-:W-:Y:S01]  /*0c70*/  USHF.R.U64 UR43, UR4, UR18, UR5 ;  /* 0x00000012042b7299 */ /* 0x000fe20008001205 */
[----:B------:R-:W-:Y:S01]  /*0c80*/  R2UR UR7, R6 ;  /* 0x00000000060772ca */ /* 0x000fe200000e0000 */
[----:B------:R-:W-:Y:S02]  /*0c90*/  USHF.R.U32.HI UR4, URZ, UR18, UR5 ;  /* 0x000000123f047299 */ /* 0x000fe40008011605 */
[----:B------:R-:W-:Y:S01]  /*0ca0*/  UIADD3 UR5, UP0, URZ, -UR43, URZ ;  /* 0x8000002b3f057290 */ /* 0x000fe2000ff1e03f */
[----:B------:R-:W-:Y:S01]  /*0cb0*/  ULDC.64 UR14, c[0x0][0x620] ;  /* 0x00018800000e7ab9 */ /* 0x000fe20000000a00 */
[----:B------:R-:W-:Y:S02]  /*0cc0*/  UMOV UR6, UR19 ;  /* 0x0000001300067c82 */ /* 0x000fe40008000000 */
[----:B------:R-:W-:Y:S01]  /*0cd0*/  UIADD3.X UR4, URZ, ~UR4, URZ, UP0, !UPT ;  /* 0x800000043f047290 */ /* 0x000fe200087fe43f */
[----:B------:R-:W-:Y:S01]  /*0ce0*/  ULDC UR9, c[0x0][0x618] ;  /* 0x0001860000097ab9 */ /* 0x000fe20000000800 */
[----:B------:R-:W-:-:S02]  /*0cf0*/  UIMAD UR12, UR11, UR12, UR10 ;  /* 0x0000000c0b0c72a4 */ /* 0x000fc4000f8e020a */
[----:B------:R-:W-:Y:S02]  /*0d00*/  UIMAD UR4, UR4, UR14, URZ ;  /* 0x0000000e040472a4 */ /* 0x000fe4000f8e023f */
[----:B------:R-:W-:Y:S02]  /*0d10*/  UIMAD.WIDE.U32 UR6, UR5, UR14, UR6 ;  /* 0x0000000e050672a5 */ /* 0x000fe4000f8e0006 */
[----:B------:R-:W-:Y:S01]  /*0d20*/  UIMAD UR4, UR5, UR15, UR4 ;  /* 0x0000000f050472a4 */ /* 0x000fe2000f8e0204 */
[----:B------:R-:W-:Y:S01]  /*0d30*/  ULDC UR10, c[0x0][0x608] ;  /* 0x00018200000a7ab9 */ /* 0x000fe20000000800 */
[----:B------:R-:W-:Y:S02]  /*0d40*/  ULDC UR18, c[0x0][0x658] ;  /* 0x0001960000127ab9 */ /* 0x000fe40000000800 */
[----:B------:R-:W-:Y:S01]  /*0d50*/  UIADD3 UR7, UR7, UR4, URZ ;  /* 0x0000000407077290 */ /* 0x000fe2000fffe03f */
[----:B------:R-:W-:Y:S02]  /*0d60*/  UMOV UR11, 0xffffffff ;  /* 0xffffffff000b7882 */ /* 0x000fe40000000000 */
[----:B------:R-:W-:Y:S01]  /*0d70*/  ULDC.64 UR4, c[0x0][0x640] ;  /* 0x0001900000047ab9 */ /* 0x000fe20000000a00 */
[----:B------:R-:W-:Y:S01]  /*0d80*/  USHF.R.U64 UR16, UR6, UR9, UR7 ;  /* 0x0000000906107299 */ /* 0x000fe20008001207 */
[----:B------:R-:W-:Y:S01]  /*0d90*/  ISETP.NE.U32.AND P0, PT, RZ, UR4, PT ;  /* 0x00000004ff007c0c */ /* 0x000fe2000bf05070 */
[----:B------:R-:W-:-:S02]  /*0da0*/  USHF.R.U32.HI UR7, URZ, UR9, UR7 ;  /* 0x000000093f077299 */ /* 0x000fc40008011607 */
[----:B------:R-:W-:Y:S01]  /*0db0*/  USHF.L.U32 UR6, UR11, UR18, URZ ;  /* 0x000000120b067299 */ /* 0x000fe2000800063f */
[----:B------:R-:W-:Y:S01]  /*0dc0*/  ISETP.NE.AND.EX P0, PT, RZ, UR5, PT, P0 ;  /* 0x00000005ff007c0c */ /* 0x000fe2000bf05300 */
[----:B------:R-:W-:Y:S02]  /*0dd0*/  USHF.R.U64 UR22, UR16, UR10, UR7 ;  /* 0x0000000a10167299 */ /* 0x000fe40008001207 */
[----:B------:R-:W-:Y:S02]  /*0de0*/  USHF.R.U32.HI UR7, URZ, UR10, UR7 ;  /* 0x0000000a3f077299 */ /* 0x000fe40008011607 */
[----:B------:R-:W-:Y:S02]  /*0df0*/  UISETP.NE.AND UP1, UPT, UR45, URZ, UPT ;  /* 0x0000003f2d00728c */ /* 0x000fe4000bf25270 */
[----:B------:R-:W-:Y:S01]  /*0e00*/  USHF.R.U64 UR23, UR22, UR18, UR7 ;  /* 0x0000001216177299 */ /* 0x000fe20008001207 */
[----:B------:R-:W-:Y:S01]  /*0e10*/  ULDC UR17, c[0x0][0x600] ;  /* 0x0001800000117ab9 */ /* 0x000fe20000000800 */
[----:B------:R-:W-:-:S02]  /*0e20*/  ULOP3.LUT UR13, URZ, UR6, URZ, 0x33, !UPT ;  /* 0x000000063f0d7292 */ /* 0x000fc4000f8e333f */
[----:B------:R-:W-:Y:S02]  /*0e30*/  UIADD3 UR15, UR17, -0x1, URZ ;  /* 0xffffffff110f7890 */ /* 0x000fe4000fffe03f */
[----:B------:R-:W-:Y:S02]  /*0e40*/  USEL UR12, UR8, UR12, !UP1 ;  /* 0x0000000c080c7287 */ /* 0x000fe4000c800000 */
[----:B------:R-:W-:Y:S01]  /*0e50*/  USHF.R.U32.HI UR7, URZ, UR18, UR7 ;  /* 0x000000123f077299 */ /* 0x000fe20008011607 */
[----:B------:R-:W-:Y:S01]  /*0e60*/  ULDC UR19, c[0x0][0x648] ;  /* 0x0001920000137ab9 */ /* 0x000fe20000000800 */
[----:B------:R-:W-:Y:S01]  /*0e70*/  ULDC UR20, c[0x0][0x638] ;  /* 0x00018e0000147ab9 */ /* 0x000fe20000000800 */
[----:B------:R-:W-:Y:S01]  /*0e80*/  UMOV UR21, 0x1 ;  /* 0x0000000100157882 */ /* 0x000fe20000000000 */
[----:B------:R-:W-:Y:S01]  /*0e90*/  UMOV UR6, UR23 ;  /* 0x0000001700067c82 */ /* 0x000fe20008000000 */
[----:B------:R-:W-:Y:S07]  /*0ea0*/  @!P0 BRA `(.L_x_10) ;  /* 0x0000000000308947 */ /* 0x000fee0003800000 */
[----:B------:R-:W-:Y:S02]  /*0eb0*/  ULDC UR10, c[0x0][0x64c] ;  /* 0x00019300000a7ab9 */ /* 0x000fe40000000800 */
        /* <DEDUP_REMOVED lines=8> */
[----:B------:R-:W-:-:S07]  /*0f40*/  UIMAD.WIDE.U32.X UR4, UR14, UR5, UR10, UP0 ;  /* 0x000000050e0472a5 */ /* 0x000fce00080e040a */
[----:B------:R-:W-:Y:S01]  /*0f50*/  UMOV UR6, UR4 ;  /* 0x0000000400067c82 */ /* 0x000fe20008000000 */
[----:B------:R-:W-:-:S05]  /*0f60*/  UMOV UR7, UR5 ;  /* 0x0000000500077c82 */ /* 0x000fca0008000000 */
.L_x_10:
[----:B------:R-:W-:Y:S01]  /*0f70*/  USHF.R.U64 UR5, UR6, UR19, UR7 ;  /* 0x0000001306057299 */ /* 0x000fe20008001207 */
[----:B------:R-:W-:Y:S01]  /*0f80*/  IMAD.MOV.U32 R0, RZ, RZ, 0x1 ;  /* 0x00000001ff007424 */ /* 0x000fe200078e00ff */
[----:B------:R-:W-:Y:S02]  /*0f90*/  USHF.L.U32 UR4, UR21, UR18, URZ ;  /* 0x0000001215047299 */ /* 0x000fe4000800063f */
[----:B------:R-:W-:Y:S02]  /*0fa0*/  ULOP3.LUT UR13, UR22, UR13, URZ, 0xc0, !UPT ;  /* 0x0000000d160d7292 */ /* 0x000fe4000f8ec03f */
[----:B------:R-:W-:Y:S02]  /*0fb0*/  UIADD3 UR6, -UR5, URZ, URZ ;  /* 0x0000003f05067290 */ /* 0x000fe4000fffe13f */
[----:B------:R-:W-:Y:S02]  /*0fc0*/  UIMAD UR13, UR4, UR5, UR13 ;  /* 0x00000005040d72a4 */ /* 0x000fe4000f8e020d */
[----:B------:R-:W-:-:S02]  /*0fd0*/  ULOP3.LUT UR15, UR16, UR15, URZ, 0xc0, !UPT ;  /* 0x0000000f100f7292 */ /* 0x000fc4000f8ec03f */
[----:B------:R-:W-:Y:S01]  /*0fe0*/  UIMAD UR4, UR6, UR20, UR23 ;  /* 0x00000014060472a4 */ /* 0x000fe2000f8e0217 */
[----:B------:R-:W-:Y:S01]  /*0ff0*/  ULDC UR5, c[0x0][0x610] ;  /* 0x0001840000057ab9 */ /* 0x000fe20000000800 */
[----:B------:R-:W-:Y:S02]  /*1000*/  UISETP.NE.AND UP0, UPT, UR45, URZ, UPT ;  /* 0x0000003f2d00728c */ /* 0x000fe4000bf05270 */
[----:B------:R-:W-:Y:S02]  /*1010*/  UIMAD UR12, UR13, UR5, UR12 ;  /* 0x000000050d0c72a4 */ /* 0x000fe4000f8e020c */
[----:B------:R-:W-:-:S04]  /*1020*/  UIMAD UR4, UR4, UR17, UR15 ;  /* 0x00000011040472a4 */ /* 0x000fc8000f8e020f */
[----:B------:R-:W-:Y:S02]  /*1030*/  USEL UR42, UR4, UR12, !UP0 ;  /* 0x0000000c042a7287 */ /* 0x000fe4000c000000 */
[----:B------:R-:W-:-:S12]  /*1040*/  USEL UR41, UR12, UR4, !UP0 ;  /* 0x000000040c297287 */ /* 0x000fd8000c000000 */
.L_x_8:
[----:B------:R-:W-:-:S08]  /*1050*/  NOP ;  /* 0x0000000000007918 */ /* 0x000fd00000000000 */
[----:B------:R-:W1:Y:S02]  /*1060*/  USETMAXREG.TRY_ALLOC.CTAPOOL UP0, 0xf0 ;  /* 0x000000f0000079c8 */ /* 0x000e640008000600 */
[----:B-1----:R-:W-:-:S13]  /*1070*/  PLOP3.LUT P0, PT, PT, PT, UP0, 0x80, 0x0 ;  /* 0x000000000000781c */ /* 0x002fda0003f0f008 */
[----:B------:R-:W-:Y:S05]  /*1080*/  @!P0 BRA `(.L_x_8) ;  /* 0xfffffffc00f08947 */ /* 0x000fea000383ffff */
[----:B------:R-:W-:Y:S01]  /*1090*/  ULDC.64 UR4, c[0x0][0x598] ;  /* 0x0001660000047ab9 */ /* 0x000fe20000000a00 */
[----:B------:R-:W-:Y:S01]  /*10a0*/  ULDC.64 UR36, c[0x0][0x208] ;  /* 0x0000820000247ab9 */ /* 0x000fe20000000a00 */
[----:B------:R-:W-:-:S04]  /*10b0*/  ISETP.NE.U32.AND P0, PT, RZ, UR4, PT ;  /* 0x00000004ff007c0c */ /* 0x000fc8000bf05070 */
[----:B------:R-:W-:-:S13]  /*10c0*/  ISETP.NE.AND.EX P0, PT, RZ, UR5, PT, P0 ;  /* 0x00000005ff007c0c */ /* 0x000fda000bf05300 */
[----:B------:R-:W-:Y:S05]  /*10d0*/  @!P0 BRA `(.L_x_11) ;  /* 0x00000000001c8947 */ /* 0x000fea0003800000 */
[----:B------:R-:W1:Y:S02]  /*10e0*/  LDC.64 R2, c[0x0][0x598] ;  /* 0x00016600ff027b82 */ /* 0x000e640000000a00 */
[----:B-1----:R-:W2:Y:S02]  /*10f0*/  LDG.E.64 R2, desc[UR36][R2.64] ;  /* 0x0000002402027981 */ /* 0x002ea4000c1e1b00 */
[----:B--2---:R-:W-:-:S04]  /*1100*/  ISETP.NE.U32.AND P0, PT, R2, RZ, PT ;  /* 0x000000ff0200720c */ /* 0x004fc80003f05070 */
[----:B------:R-:W-:-:S13]  /*1110*/  ISETP.NE.AND.EX P0, PT, R3, RZ, PT, P0 ;  /* 0x000000ff0300720c */ /* 0x000fda0003f05300 */
[----:B------:R-:W-:Y:S05]  /*1120*/  @!P0 BRA `(.L_x_11) ;  /* 0x0000000000088947 */ /* 0x000fea0003800000 */
[----:B------:R1:W5:Y:S01]  /*1130*/  LD.E R2, desc[UR36][R2.64] ;  /* 0x0000002402027980 */ /* 0x000362000c101900 */
[----:B------:R-:W-:Y:S05]  /*1140*/  BRA `(.L_x_12) ;  /* 0x0000000000247947 */ /* 0x000fea0003800000 */
.L_x_11:
[----:B------:R-:W-:Y:S02]  /*1150*/  ULDC.64 UR4, c[0x0][0x588] ;  /* 0x0001620000047ab9 */ /* 0x000fe40000000a00 */
[----:B------:R-:W-:-:S04]  /*1160*/  ISETP.NE.U32.AND P0, PT, RZ, UR4, PT ;  /* 0x00000004ff007c0c */ /* 0x000fc8000bf05070 */
[----:B------:R-:W-:-:S13]  /*1170*/  ISETP.NE.AND.EX P0, PT, RZ, UR5, PT, P0 ;  /* 0x00000005ff007c0c */ /* 0x000fda000bf05300 */
[----:B------:R-:W-:Y:S05]  /*1180*/  @!P0 BRA `(.L_x_13) ;  /* 0x00000000000c8947 */ /* 0x000fea0003800000 */
[----:B------:R-:W1:Y:S02]  /*1190*/  LDC.64 R2, c[0x0][0x588] ;  /* 0x00016200ff027b82 */ /* 0x000e640000000a00 */
[----:B-1----:R2:W5:Y:S01]  /*11a0*/  LDG.E R2, desc[UR36][R2.64] ;  /* 0x0000002402027981 */ /* 0x002562000c1e1900 */
[----:B------:R-:W-:Y:S05]  /*11b0*/  BRA `(.L_x_12) ;  /* 0x0000000000087947 */ /* 0x000fea0003800000 */
.L_x_13:
[----:B------:R-:W-:Y:S02]  /*11c0*/  ULDC UR4, c[0x0][0x580] ;  /* 0x0001600000047ab9 */ /* 0x000fe40000000800 */
[----:B------:R-:W-:-:S07]  /*11d0*/  IMAD.U32 R2, RZ, RZ, UR4 ;  /* 0x00000004ff027e24 */ /* 0x000fce000f8e00ff */
.L_x_12:
[----:B------:R-:W-:Y:S02]  /*11e0*/  ULDC.64 UR4, c[0x0][0x5a0] ;  /* 0x0001680000047ab9 */ /* 0x000fe40000000a00 */
[----:B------:R-:W-:-:S04]  /*11f0*/  ISETP.NE.U32.AND P0, PT, RZ, UR4, PT ;  /* 0x00000004ff007c0c */ /* 0x000fc8000bf05070 */
[----:B------:R-:W-:-:S13]  /*1200*/  ISETP.NE.AND.EX P0, PT, RZ, UR5, PT, P0 ;  /* 0x00000005ff007c0c */ /* 0x000fda000bf05300 */
[----:B------:R-:W-:Y:S05]  /*1210*/  @!P0 BRA `(.L_x_14) ;  /* 0x00000000001c8947 */ /* 0x000fea0003800000 */
[----:B------:R-:W3:Y:S02]  /*1220*/  LDC.64 R4, c[0x0][0x5a0] ;  /* 0x00016800ff047b82 */ /* 0x000ee40000000a00 */
[----:B---3--:R-:W3:Y:S02]  /*1230*/  LDG.E.64 R4, desc[UR36][R4.64] ;  /* 0x0000002404047981 */ /* 0x008ee4000c1e1b00 */
[----:B---3--:R-:W-:-:S04]  /*1240*/  ISETP.NE.U32.AND P0, PT, R4, RZ, PT ;  /* 0x000000ff0400720c */ /* 0x008fc80003f05070 */
[----:B------:R-:W-:-:S13]  /*1250*/  ISETP.NE.AND.EX P0, PT, R5, RZ, PT, P0 ;  /* 0x000000ff0500720c */ /* 0x000fda0003f05300 */
[----:B------:R-:W-:Y:S05]  /*1260*/  @!P0 BRA `(.L_x_14) ;  /* 0x0000000000088947 */ /* 0x000fea0003800000 */
[----:B------:R3:W5:Y:S01]  /*1270*/  LD.E R16, desc[UR36][R4.64] ;  /* 0x0000002404107980 */ /* 0x000762000c101900 */
[----:B------:R-:W-:Y:S05]  /*1280*/  BRA `(.L_x_15) ;  /* 0x0000000000247947 */ /* 0x000fea0003800000 */
.L_x_14:
[----:B------:R-:W-:Y:S02]  /*1290*/  ULDC.64 UR4, c[0x0][0x590] ;  /* 0x0001640000047ab9 */ /* 0x000fe40000000a00 */
[----:B------:R-:W-:-:S04]  /*12a0*/  ISETP.NE.U32.AND P0, PT, RZ, UR4, PT ;  /* 0x00000004ff007c0c */ /* 0x000fc8000bf05070 */
[----:B------:R-:W-:-:S13]  /*12b0*/  ISETP.NE.AND.EX P0, PT, RZ, UR5, PT, P0 ;  /* 0x00000005ff007c0c */ /* 0x000fda000bf05300 */
[----:B------:R-:W-:Y:S05]  /*12c0*/  @!P0 BRA `(.L_x_16) ;  /* 0x00000000000c8947 */ /* 0x000fea0003800000 */
[----:B------:R-:W3:Y:S02]  /*12d0*/  LDC.64 R4, c[0x0][0x590] ;  /* 0x00016400ff047b82 */ /* 0x000ee40000000a00 */
[----:B---3--:R4:W5:Y:S01]  /*12e0*/  LDG.E R16, desc[UR36][R4.64] ;  /* 0x0000002404107981 */ /* 0x008962000c1e1900 */
[----:B------:R-:W-:Y:S05]  /*12f0*/  BRA `(.L_x_15) ;  /* 0x0000000000087947 */ /* 0x000fea0003800000 */
.L_x_16:
[----:B------:R-:W-:Y:S02]  /*1300*/  ULDC UR4, c[0x0][0x584] ;  /* 0x0001610000047ab9 */ /* 0x000fe40000000800 */
[----:B------:R-:W-:-:S07]  /*1310*/  IMAD.U32 R16, RZ, RZ, UR4 ;  /* 0x00000004ff107e24 */ /* 0x000fce000f8e00ff */
.L_x_15:
[----:B------:R-:W-:-:S13]  /*1320*/  LOP3.LUT P0, RZ, R0, 0xff, RZ, 0xc0, !PT ;  /* 0x000000ff00ff7812 */ /* 0x000fda000780c0ff */
[----:B------:R-:W-:Y:S05]  /*1330*/  @!P0 EXIT ;  /* 0x000000000000894d */ /* 0x000fea0003800000 */
[----:B------:R-:W-:Y:S01]  /*1340*/  ULDC UR4, c[0x0][0x28c] ;  /* 0x0000a30000047ab9 */ /* 0x000fe20000000800 */
[----:B------:R-:W-:Y:S01]  /*1350*/  UMOV UR38, URZ ;  /* 0x0000003f00267c82 */ /* 0x000fe20008000000 */
[----:B------:R-:W-:Y:S01]  /*1360*/  UIADD3 UR4, UR4, 0x1f, URZ ;  /* 0x0000001f04047890 */ /* 0x000fe2000fffe03f */
[----:B------:R-:W-:-:S03]  /*1370*/  UMOV UR39, URZ ;  /* 0x0000003f00277c82 */ /* 0x000fc60008000000 */
[----:B------:R-:W-:-:S04]  /*1380*/  USHF.R.S32.HI UR5, URZ, 0x1f, UR4 ;  /* 0x0000001f3f057899 */ /* 0x000fc80008011404 */
[----:B------:R-:W-:-:S04]  /*1390*/  ULEA.HI UR5, UR5, UR4, URZ, 0x5 ;  /* 0x0000000405057291 */ /* 0x000fc8000f8f283f */
[----:B------:R-:W-:-:S12]  /*13a0*/  USHF.R.S32.HI UR44, URZ, 0x5, UR5 ;  /* 0x000000053f2c7899 */ /* 0x000fd80008011405 */
.L_x_546:
[----:B------:R-:W0:Y:S01]  /*13b0*/  S2R R0, SR_TID.X ;  /* 0x0000000000007919 */ /* 0x000e220000002100 */
[----:B-1----:R-:W1:Y:S01]  /*13c0*/  S2UR UR7, SR_CgaCtaId ;  /* 0x00000000000779c3 */ /* 0x002e620000008800 */
[----:B------:R-:W-:Y:S02]  /*13d0*/  UMOV UR6, 0x400 ;  /* 0x0000040000067882 */ /* 0x000fe40000000000 */
[----:B-1----:R-:W-:Y:S01]  /*13e0*/  ULEA UR6, UR7, UR6, 0x18 ;  /* 0x0000000607067291 */ /* 0x002fe2000f8ec03f */
[----:B0-----:R-:W-:-:S04]  /*13f0*/  LOP3.LUT R0, R0, 0x80, RZ, 0xc0, !PT ;  /* 0x0000008000007812 */ /* 0x001fc800078ec0ff */
[----:B------:R-:W-:-:S06]  /*1400*/  SHF.R.U32.HI R0, RZ, 0x7, R0 ;  /* 0x00000007ff007819 */ /* 0x000fcc0000011600 */
[----:B------:R-:W0:Y:S02]  /*1410*/  SHFL.IDX PT, R0, R0, RZ, 0x1f ;  /* 0x00001fff00007589 */ /* 0x000e2400000e0000 */
[----:B0-----:R-:W-:-:S13]  /*1420*/  R2UR UR4, R0 ;  /* 0x00000000000472ca */ /* 0x001fda00000e0000 */
[----:B------:R-:W-:-:S04]  /*1430*/  ULEA.HI UR5, UR4, UR4, URZ, 0x1 ;  /* 0x0000000404057291 */ /* 0x000fc8000f8f083f */
[----:B------:R-:W-:-:S04]  /*1440*/  ULOP3.LUT UR5, UR5, 0x7fffe, URZ, 0xc0, !UPT ;  /* 0x0007fffe05057892 */ /* 0x000fc8000f8ec03f */
[----:B------:R-:W-:-:S03]  /*1450*/  UIADD3 UR5, UR4, -UR5, URZ ;  /* 0x8000000504057290 */ /* 0x000fc6000fffe03f */
[----:B------:R-:W-:Y:S01]  /*1460*/  ULDC UR4, c[0x0][0x28c] ;  /* 0x0000a30000047ab9 */ /* 0x000fe20000000800 */
[----:B------:R-:W-:Y:S01]  /*1470*/  ULEA UR5, UR5, UR6, 0xd ;  /* 0x0000000605057291 */ /* 0x000fe2000f8e683f */
[----:B------:R-:W-:-:S03]  /*1480*/  ISETP.LT.AND P0, PT, RZ, UR4, PT ;  /* 0x00000004ff007c0c */ /* 0x000fc6000bf01270 */
[----:B------:R-:W-:-:S04]  /*1490*/  UIADD3 UR5, UR5, 0x100, URZ ;  /* 0x0000010005057890 */ /* 0x000fc8000fffe03f */
[----:B------:R-:W-:-:S04]  /*14a0*/  USHF.R.U32.HI UR5, URZ, 0x4, UR5 ;  /* 0x000000043f057899 */ /* 0x000fc80008011605 */
[----:B------:R-:W-:Y:S02]  /*14b0*/  ULOP3.LUT UR46, UR5, 0x3fff, URZ, 0xc0, !UPT ;  /* 0x00003fff052e7892 */ /* 0x000fe4000f8ec03f */
[----:B--23-5:R-:W-:Y:S10]  /*14c0*/  @P0 BRA `(.L_x_17) ;  /* 0x0000000000400947 */ /* 0x02cff40003800000 */
[----:B------:R-:W-:Y:S01]  /*14d0*/  MOV R0, 0x0 ;  /* 0x0000000000007802 */ /* 0x000fe20000000f00 */
[----:B------:R-:W-:Y:S01]  /*14e0*/  ULDC.64 UR4, c[0x4][0x68] ;  /* 0x01001a0000047ab9 */ /* 0x000fe20000000a00 */
[----:B------:R-:W-:Y:S01]  /*14f0*/  ULDC.64 UR6, c[0x4][0x8] ;  /* 0x0100020000067ab9 */ /* 0x000fe20000000a00 */
[----:B---34-:R-:W-:Y:S01]  /*1500*/  IMAD.U32 R4, RZ, RZ, UR4 ;  /* 0x00000004ff047e24 */ /* 0x018fe2000f8e00ff */
[----:B------:R0:W1:Y:S01]  /*1510*/  LDC.64 R14, c[0x4][R0] ;  /* 0x01000000000e7b82 */ /* 0x0000620000000a00 */
[----:B------:R-:W-:Y:S01]  /*1520*/  IMAD.U32 R5, RZ, RZ, UR5 ;  /* 0x00000005ff057e24 */ /* 0x000fe2000f8e00ff */
[----:B------:R-:W-:Y:S01]  /*1530*/  ULDC.64 UR4, c[0x4][0x70] ;  /* 0x01001c0000047ab9 */ /* 0x000fe20000000a00 */
[----:B------:R-:W-:Y:S01]  /*1540*/  IMAD.U32 R10, RZ, RZ, UR6 ;  /* 0x00000006ff0a7e24 */ /* 0x000fe2000f8e00ff */
[----:B------:R-:W-:Y:S01]  /*1550*/  MOV R8, 0x1e1 ;  /* 0x000001e100087802 */ /* 0x000fe20000000f00 */
[----:B------:R-:W-:Y:S02]  /*1560*/  IMAD.U32 R6, RZ, RZ, UR4 ;  /* 0x00000004ff067e24 */ /* 0x000fe4000f8e00ff */
[----:B------:R-:W-:-:S02]  /*1570*/  IMAD.U32 R7, RZ, RZ, UR5 ;  /* 0x00000005ff077e24 */ /* 0x000fc4000f8e00ff */
[----:B------:R-:W-:Y:S02]  /*1580*/  IMAD.U32 R11, RZ, RZ, UR7 ;  /* 0x00000007ff0b7e24 */ /* 0x000fe4000f8e00ff */
[----:B------:R-:W-:Y:S02]  /*1590*/  IMAD.MOV.U32 R12, RZ, RZ, 0x1 ;  /* 0x00000001ff0c7424 */ /* 0x000fe400078e00ff */
[----:B0-----:R-:W-:-:S07]  /*15a0*/  IMAD.MOV.U32 R13, RZ, RZ, RZ ;  /* 0x000000ffff0d7224 */ /* 0x001fce00078e00ff */
[----:B------:R-:W-:-:S07]  /*15b0*/  LEPC R20, `(.L_x_17) ;  /* 0x000000001014794e */ /* 0x000fce0000000000 */
[----:B-12--5:R-:W-:Y:S05]  /*15c0*/  CALL.ABS.NOINC R14 ;  /* 0x000000000e007343 */ /* 0x026fea0003c00000 */
.L_x_17:
[----:B------:R-:W-:-:S06]  /*15d0*/  ULOP3.LUT UR4, UR40, 0x1, URZ, 0xfc, !UPT ;  /* 0x0000000128047892 */ /* 0x000fcc000f8efc3f */
[----:B------:R-:W-:-:S05]  /*15e0*/  IMAD.U32 R0, RZ, RZ, UR4 ;  /* 0x00000004ff007e24 */ /* 0x000fca000f8e00ff */
[----:B------:R-:W-:-:S13]  /*15f0*/  ISETP.NE.AND P0, PT, R0, 0x3, PT ;  /* 0x000000030000780c */ /* 0x000fda0003f05270 */
[----:B------:R-:W-:Y:S05]  /*1600*/  @!P0 BRA `(.L_x_18) ;  /* 0x0000000000048947 */ /* 0x000fea0003800000 */
[----:B------:R-:W-:Y:S01]  /*1610*/  BPT.TRAP 0x1 ;  /* 0x000000040000795c */ /* 0x000fe20000300000 */
.L_x_18:
[----:B------:R-:W0:Y:S01]  /*1620*/  S2UR UR5, SR_CgaCtaId ;  /* 0x00000000000579c3 */ /* 0x000e220000008800 */
[----:B------:R-:W-:Y:S01]  /*1630*/  UMOV UR4, 0x400 ;  /* 0x0000040000047882 */ /* 0x000fe20000000000 */
[----:B--2---:R-:W-:Y:S02]  /*1640*/  IMAD.U32 R3, RZ, RZ, UR38 ;  /* 0x00000026ff037e24 */ /* 0x004fe4000f8e00ff */
[----:B---34-:R-:W-:-:S03]  /*1650*/  IMAD.U32 R5, RZ, RZ, UR39 ;  /* 0x00000027ff057e24 */ /* 0x018fc6000f8e00ff */
[----:B------:R-:W-:Y:S01]  /*1660*/  SHF.L.U32 R3, R3, 0x1f, RZ ;  /* 0x0000001f03037819 */ /* 0x000fe200000006ff */
[----:B0-----:R-:W-:-:S06]  /*1670*/  ULEA UR4, UR5, UR4, 0x18 ;  /* 0x0000000405047291 */ /* 0x001fcc000f8ec03f */
[----:B------:R-:W-:-:S04]  /*1680*/  IMAD.U32 R0, RZ, RZ, UR4 ;  /* 0x00000004ff007e24 */ /* 0x000fc8000f8e00ff */
[----:B------:R-:W-:-:S04]  /*1690*/  IMAD R4, R5, 0x8, R0 ;  /* 0x0000000805047824 */ /* 0x000fc800078e0200 */
[----:B------:R0:W1:Y:S01]  /*16a0*/  SYNCS.PHASECHK.TRANS64.TRYWAIT P1, [R4+URZ], R3 ;  /* 0x00000003040075a7 */ /* 0x000062000802017f */
[----:B------:R-:W-:Y:S05]  /*16b0*/  @!P0 BRA `(.L_x_19) ;  /* 0x0000000000048947 */ /* 0x000fea0003800000 */
[----:B------:R-:W-:Y:S01]  /*16c0*/  BPT.TRAP 0x1 ;  /* 0x000000040000795c */ /* 0x000fe20000300000 */
.L_x_19:
[----:B-1----:R-:W-:Y:S05]  /*16d0*/  @P1 BRA `(.L_x_20) ;  /* 0x0000000000081947 */ /* 0x002fea0003800000 */
[----:B------:R-:W1:Y:S02]  /*16e0*/  SYNCS.PHASECHK.TRANS64.TRYWAIT P1, [R4+URZ], R3 ;  /* 0x00000003040075a7 */ /* 0x000e64000802017f */
[----:B-1----:R-:W-:Y:S05]  /*16f0*/  @!P1 BRA `(.L_x_21) ;  /* 0x00000198006c9947 */ /* 0x002fea0003800000 */
.L_x_20:
[----:B------:R-:W-:-:S04]  /*1700*/  UISETP.LT.AND UP0, UPT, UR44, 0x1, UPT ;  /* 0x000000012c00788c */ /* 0x000fc8000bf01270 */
[----:B------:R-:W-:-:S06]  /*1710*/  USEL UR4, UR44, 0x1, UP0 ;  /* 0x000000012c047887 */ /* 0x000fcc0008000000 */
[----:B01----:R-:W-:Y:S01]  /*1720*/  IMAD.U32 R3, RZ, RZ, UR4 ;  /* 0x00000004ff037e24 */ /* 0x003fe2000f8e00ff */
[----:B------:R-:W-:Y:S05]  /*1730*/  WARPSYNC.ALL ;  /* 0x0000000000007948 */ /* 0x000fea0003800000 */
[----:B------:R-:W-:-:S04]  /*1740*/  IADD3 R3, -R3, UR44, RZ ;  /* 0x0000002c03037c10 */ /* 0x000fc8000fffe1ff */
[----:B------:R-:W-:Y:S02]  /*1750*/  ISETP.GE.AND P1, PT, R3, 0x1, PT ;  /* 0x000000010300780c */ /* 0x000fe40003f26270 */
[----:B------:R-:W-:Y:S01]  /*1760*/  R2UR UR4, R0 ;  /* 0x00000000000472ca */ /* 0x000fe200000e0000 */
[----:B------:R-:W-:Y:S01]  /*1770*/  WARPGROUP.ARRIVE ;  /* 0x00000000000079c5 */ /* 0x000fe20000000000 */
[----:B------:R-:W-:Y:S01]  /*1780*/  UMOV UR9, 0x40000040 ;  /* 0x4000004000097882 */ /* 0x000fe20000000000 */
[----:B------:R-:W-:Y:S01]  /*1790*/  UMOV UR11, 0x40000040 ;  /* 0x40000040000b7882 */ /* 0x000fe20000000000 */
[----:B------:R0:W-:Y:S04]  /*17a0*/  STL [R1+0x2c8], R17 ;  /* 0x0002c81101007387 */ /* 0x0001e80000100800 */
[----:B-----5:R-:W-:Y:S04]  /*17b0*/  STL [R1+0x2c4], R16 ;  /* 0x0002c41001007387 */ /* 0x020fe80000100800 */
[----:B------:R1:W-:Y:S01]  /*17c0*/  STL [R1+0x2c0], R3 ;  /* 0x0002c00301007387 */ /* 0x0003e20000100800 */
[----:B------:R-:W-:-:S03]  /*17d0*/  UIADD3 UR4, UR4, 0x18100, URZ ;  /* 0x0001810004047890 */ /* 0x000fc6000fffe03f */
[----:B------:R2:W-:Y:S01]  /*17e0*/  STL [R1+0x2bc], R2 ;  /* 0x0002bc0201007387 */ /* 0x0005e20000100800 */
[----:B------:R-:W-:-:S03]  /*17f0*/  USHF.R.U32.HI UR4, URZ, 0x4, UR4 ;  /* 0x000000043f047899 */ /* 0x000fc60008011604 */
[----:B------:R3:W-:Y:S01]  /*1800*/  STL [R1+0x2cc], R0 ;  /* 0x0002cc0001007387 */ /* 0x0007e20000100800 */
[----:B------:R-:W-:Y:S02]  /*1810*/  ULOP3.LUT UR5, UR4, 0x3fff, URZ, 0xc0, !UPT ;  /* 0x00003fff04057892 */ /* 0x000fe4000f8ec03f */
[----:B------:R-:W-:Y:S02]  /*1820*/  ULOP3.LUT UR4, UR46, 0x10000, URZ, 0xfc, !UPT ;  /* 0x000100002e047892 */ /* 0x000fe4000f8efc3f */
[----:B------:R-:W-:Y:S02]  /*1830*/  ULOP3.LUT UR5, UR5, 0x10000, URZ, 0xfc, !UPT ;  /* 0x0001000005057892 */ /* 0x000fe4000f8efc3f */
[----:B------:R-:W-:Y:S02]  /*1840*/  ULEA UR6, UR39, UR4, 0xb ;  /* 0x0000000427067291 */ /* 0x000fe4000f8e583f */
[----:B------:R-:W-:-:S05]  /*1850*/  ULEA UR7, UR39, UR5, 0xb ;  /* 0x0000000527077291 */ /* 0x000fca000f8e583f */
[----:B------:R-:W-:Y:S02]  /*1860*/  UMOV UR8, UR6 ;  /* 0x0000000600087c82 */ /* 0x000fe40008000000 */
[----:B------:R-:W-:Y:S02]  /*1870*/  UMOV UR10, UR7 ;  /* 0x00000007000a7c82 */ /* 0x000fe40008000000 */
[----:B------:R-:W-:Y:S01]  /*1880*/  HGMMA.64x256x8.F32.TF32 R24, gdesc[UR8], RZ, !UPT, gsb0 ;  /* 0x07e00000081879f0 */ /* 0x000fe2000c0028ff */
[----:B------:R-:W-:Y:S01]  /*1890*/  UIADD3 UR8, UR6, 0x400, URZ ;  /* 0x0000040006087890 */ /* 0x000fe2000fffe03f */
[----:B------:R-:W-:Y:S01]  /*18a0*/  UMOV UR9, 0x40000040 ;  /* 0x4000004000097882 */ /* 0x000fe20000000000 */
[----:B------:R-:W-:Y:S02]  /*18b0*/  WARPGROUP.DEPBAR.LE gsb0, 0x0 ;  /* 0x00008000000079c5 */ /* 0x000fe40000010000 */
[----:B------:R-:W-:Y:S01]  /*18c0*/  STL.64 [R1], R24 ;  /* 0x0000001801007387 */ /* 0x000fe20000100a00 */
[----:B------:R-:W-:Y:S01]  /*18d0*/  IMAD.MOV.U32 R235, RZ, RZ, R46 ;  /* 0x000000ffffeb7224 */ /* 0x000fe200078e002e */
[----:B------:R-:W-:Y:S01]  /*18e0*/  MOV R230, R51 ;  /* 0x0000003300e67202 */ /* 0x000fe20000000f00 */
[----:B------:R-:W-:Y:S01]  /*18f0*/  IMAD.MOV.U32 R234, RZ, RZ, R47 ;  /* 0x000000ffffea7224 */ /* 0x000fe200078e002f */
[----:B------:R-:W-:Y:S01]  /*1900*/  STL.64 [R1+0x8], R26 ;  /* 0x0000081a01007387 */ /* 0x000fe20000100a00 */
        /* <DEDUP_REMOVED lines=21> */
[----:B0-----:R-:W-:Y:S01]  /*1a60*/  MOV R17, R135 ;  /* 0x0000008700117202 */ /* 0x001fe20000000f00 */
[----:B------:R-:W-:Y:S01]  /*1a70*/  IMAD.MOV.U32 R221, RZ, RZ, R60 ;  /* 0x000000ffffdd7224 */ /* 0x000fe200078e003c */
[----:B------:R-:W-:Y:S01]  /*1a80*/  STL.64 [R1+0x38], R38 ;  /* 0x0000382601007387 */ /* 0x000fe20000100a00 */
[----:B------:R-:W-:Y:S01]  /*1a90*/  IMAD.MOV.U32 R220, RZ, RZ, R61 ;  /* 0x000000ffffdc7224 */ /* 0x000fe200078e003d */
[----:B-1----:R-:W-:Y:S01]  /*1aa0*/  MOV R3, R149 ;  /* 0x0000009500037202 */ /* 0x002fe20000000f00 */
[----:B------:R-:W-:Y:S01]  /*1ab0*/  IMAD.MOV.U32 R219, RZ, RZ, R62 ;  /* 0x000000ffffdb7224 */ /* 0x000fe200078e003e */
[----:B------:R-:W-:Y:S01]  /*1ac0*/  STL.64 [R1+0x40], R40 ;  /* 0x0000402801007387 */ /* 0x000fe20000100a00 */
[----:B------:R-:W-:-:S02]  /*1ad0*/  IMAD.MOV.U32 R218, RZ, RZ, R63 ;  /* 0x000000ffffda7224 */ /* 0x000fc400078e003f */
[----:B------:R-:W-:Y:S01]  /*1ae0*/  IMAD.MOV.U32 R217, RZ, RZ, R64 ;  /* 0x000000ffffd97224 */ /* 0x000fe200078e0040 */
[----:B------:R-:W-:Y:S01]  /*1af0*/  STL.64 [R1+0x48], R42 ;  /* 0x0000482a01007387 */ /* 0x000fe20000100a00 */
[----:B------:R-:W-:Y:S02]  /*1b00*/  IMAD.MOV.U32 R215, RZ, RZ, R66 ;  /* 0x000000ffffd77224 */ /* 0x000fe400078e0042 */
[----:B------:R-:W-:Y:S01]  /*1b10*/  IMAD.MOV.U32 R214, RZ, RZ, R67 ;  /* 0x000000ffffd67224 */ /* 0x000fe200078e0043 */
[----:B------:R0:W-:Y:S01]  /*1b20*/  STL.64 [R1+0x50], R44 ;  /* 0x0000502c01007387 */ /* 0x0001e20000100a00 */
[----:B------:R-:W-:Y:S02]  /*1b30*/  IMAD.MOV.U32 R213, RZ, RZ, R68 ;  /* 0x000000ffffd57224 */ /* 0x000fe400078e0044 */
[----:B------:R-:W-:Y:S01]  /*1b40*/  IMAD.MOV.U32 R153, RZ, RZ, R69 ;  /* 0x000000ffff997224 */ /* 0x000fe200078e0045 */
[----:B------:R-:W-:Y:S01]  /*1b50*/  STL [R1+0x580], R152 ;  /* 0x0005809801007387 */ /* 0x000fe20000100800 */
[----:B------:R-:W-:-:S02]  /*1b60*/  IMAD.MOV.U32 R154, RZ, RZ, R70 ;  /* 0x000000ffff9a7224 */ /* 0x000fc400078e0046 */
[----:B------:R-:W-:Y:S02]  /*1b70*/  IMAD.MOV.U32 R155, RZ, RZ, R71 ;  /* 0x000000ffff9b7224 */ /* 0x000fe400078e0047 */
[----:B------:R-:W-:Y:S02]  /*1b80*/  IMAD.MOV.U32 R156, RZ, RZ, R72 ;  /* 0x000000ffff9c7224 */ /* 0x000fe400078e0048 */
[----:B------:R-:W-:Y:S02]  /*1b90*/  IMAD.MOV.U32 R157, RZ, RZ, R73 ;  /* 0x000000ffff9d7224 */ /* 0x000fe400078e0049 */
[----:B------:R-:W-:Y:S02]  /*1ba0*/  IMAD.MOV.U32 R158, RZ, RZ, R74 ;  /* 0x000000ffff9e7224 */ /* 0x000fe400078e004a */
[----:B------:R-:W-:Y:S02]  /*1bb0*/  IMAD.MOV.U32 R159, RZ, RZ, R75 ;  /* 0x000000ffff9f7224 */ /* 0x000fe400078e004b */
        /* <DEDUP_REMOVED lines=68> */
[----:B--2---:R-:W-:Y:S02]  /*2000*/  IMAD.MOV.U32 R2, RZ, RZ, R150 ;  /* 0x000000ffff027224 */ /* 0x004fe400078e0096 */
[----:B---3--:R-:W-:Y:S02]  /*2010*/  IMAD.MOV.U32 R0, RZ, RZ, R151 ;  /* 0x000000ffff007224 */ /* 0x008fe400078e0097 */
[----:B0-----:R-:W-:-:S06]  /*2020*/  WARPGROUP.ARRIVE ;  /* 0x00000000000079c5 */ /* 0x001fcc0000000000 */
[----:B------:R-:W-:Y:S03]  /*2030*/  HGMMA.64x256x8.F32.TF32 R24, gdesc[UR8], RZ, !UPT, gsb0 ;  /* 0x07e00000081879f0 */ /* 0x000fe6000c0028ff */
[----:B------:R-:W-:Y:S02]  /*2040*/  WARPGROUP.DEPBAR.LE gsb0, 0x0 ;  /* 0x00008000000079c5 */ /* 0x000fe40000010000 */
[----:B------:R-:W-:Y:S04]  /*2050*/  STL.64 [R1+0x578], R150 ;  /* 0x0005789601007387 */ /* 0x000fe80000100a00 */
        /* <DEDUP_REMOVED lines=20> */
[----:B------:R0:W-:Y:S04]  /*21a0*/  STL.64 [R1+0x4d0], R108 ;  /* 0x0004d06c01007387 */ /* 0x0001e80000100a00 */
[----:B0-----:R-:W2:Y:S04]  /*21b0*/  LDL.LU R108, [R1] ;  /* 0x00000000016c7983 */ /* 0x001ea80000300800 */
[----:B------:R-:W2:Y:S04]  /*21c0*/  LDL.LU R109, [R1+0x4] ;  /* 0x00000400016d7983 */ /* 0x000ea80000300800 */
        /* <DEDUP_REMOVED lines=19> */
[----:B------:R-:W2:Y:S01]  /*2300*/  LDL.LU R129, [R1+0x54] ;  /* 0x0000540001817983 */ /* 0x000ea20000300800 */
[----:B------:R-:W-:Y:S01]  /*2310*/  IMAD.MOV.U32 R130, RZ, RZ, R235 ;  /* 0x000000ffff827224 */ /* 0x000fe200078e00eb */
[----:B------:R-:W-:Y:S01]  /*2320*/  MOV R141, R224 ;  /* 0x000000e0008d7202 */ /* 0x000fe20000000f00 */
[----:B------:R-:W-:Y:S01]  /*2330*/  IMAD.MOV.U32 R131, RZ, RZ, R234 ;  /* 0x000000ffff837224 */ /* 0x000fe200078e00ea */
[----:B------:R-:W-:Y:S01]  /*2340*/  UIADD3 UR8, UR6, 0x2, URZ ;  /* 0x0000000206087890 */ /* 0x000fe2000fffe03f */
[----:B------:R-:W-:Y:S01]  /*2350*/  IMAD.MOV.U32 R132, RZ, RZ, R233 ;  /* 0x000000ffff847224 */ /* 0x000fe200078e00e9 */
[----:B------:R-:W-:Y:S01]  /*2360*/  UIADD3 UR10, UR7, 0x2, URZ ;  /* 0x00000002070a7890 */ /* 0x000fe2000fffe03f */
[----:B------:R-:W-:Y:S01]  /*2370*/  IMAD.MOV.U32 R133, RZ, RZ, R232 ;  /* 0x000000ffff857224 */ /* 0x000fe200078e00e8 */
[----:B------:R-:W-:Y:S01]  /*2380*/  UMOV UR9, 0x40000040 ;  /* 0x4000004000097882 */ /* 0x000fe20000000000 */
[----:B------:R-:W-:Y:S01]  /*2390*/  IMAD.MOV.U32 R134, RZ, RZ, R231 ;  /* 0x000000ffff867224 */ /* 0x000fe200078e00e7 */
[----:B------:R-:W-:Y:S01]  /*23a0*/  UMOV UR11, 0x40000040 ;  /* 0x40000040000b7882 */ /* 0x000fe20000000000 */
[----:B------:R-:W-:-:S02]  /*23b0*/  IMAD.MOV.U32 R135, RZ, RZ, R230 ;  /* 0x000000ffff877224 */ /* 0x000fc400078e00e6 */
[----:B------:R-:W-:Y:S02]  /*23c0*/  IMAD.MOV.U32 R136, RZ, RZ, R229 ;  /* 0x000000ffff887224 */ /* 0x000fe400078e00e5 */
[----:B------:R-:W-:Y:S01]  /*23d0*/  IMAD.MOV.U32 R137, RZ, RZ, R228 ;  /* 0x000000ffff897224 */ /* 0x000fe200078e00e4 */
[----:B------:R-:W-:Y:S01]  /*23e0*/  MOV R228, R8 ;  /* 0x0000000800e47202 */ /* 0x000fe20000000f00 */
        /* <DEDUP_REMOVED lines=35> */
[----:B------:R-:W-:-:S06]  /*2620*/  IMAD.MOV.U32 R235, RZ, RZ, R0 ;  /* 0x000000ffffeb7224 */ /* 0x000fcc00078e0000 */
[----:B--2---:R-:W-:-:S06]  /*2630*/  WARPGROUP.ARRIVE ;  /* 0x00000000000079c5 */ /* 0x004fcc0000000000 */
[----:B------:R-:W-:Y:S03]  /*2640*/  HGMMA.64x256x8.F32.TF32 R108, gdesc[UR8], R108, gsb0 ;  /* 0x07e00000086c79f0 */ /* 0x000fe6000800286c */
[----:B------:R-:W-:Y:S02]  /*2650*/  WARPGROUP.DEPBAR.LE gsb0, 0x0 ;  /* 0x00008000000079c5 */ /* 0x000fe40000010000 */
[----:B------:R-:W-:Y:S04]  /*2660*/  STL.64 [R1], R108 ;  /* 0x0000006c01007387 */ /* 0x000fe80000100a00 */
        /* <DEDUP_REMOVED lines=63> */
[----:B0-----:R-:W2:Y:S04]  /*2a60*/  LDL.LU R152, [R1+0x580] ;  /* 0x0005800001987983 */ /* 0x001ea80000300800 */
[----:B------:R-:W3:Y:S04]  /*2a70*/  LDL.LU.64 R150, [R1+0x578] ;  /* 0x0005780001967983 */ /* 0x000ee80000300a00 */
        /* <DEDUP_REMOVED lines=20> */
[----:B------:R-:W3:Y:S01]  /*2bc0*/  LDL.LU.64 R108, [R1+0x4d0] ;  /* 0x0004d000016c7983 */ /* 0x000ee20000300a00 */
[----:B------:R-:W-:Y:S01]  /*2bd0*/  UIADD3 UR8, UR6, 0x402, URZ ;  /* 0x0000040206087890 */ /* 0x000fe2000fffe03f */
[----:B------:R-:W-:Y:S01]  /*2be0*/  UMOV UR9, 0x40000040 ;  /* 0x4000004000097882 */ /* 0x000fe20000000000 */
[----:B---3--:R-:W-:-:S07]  /*2bf0*/  WARPGROUP.ARRIVE ;  /* 0x00000000000079c5 */ /* 0x008fce0000000000 */
[----:B------:R-:W-:Y:S03]  /*2c00*/  HGMMA.64x256x8.F32.TF32 R24, gdesc[UR8], R24, gsb0 ;  /* 0x07e00000081879f0 */ /* 0x000fe60008002818 */
        /* <DEDUP_REMOVED lines=65> */
[----:B0-----:R-:W3:Y:S04]  /*3020*/  LDL.LU.64 R24, [R1] ;  /* 0x0000000001187983 */ /* 0x001ee80000300a00 */
        /* <DEDUP_REMOVED lines=63> */
[----:B------:R-:W-:-:S02]  /*3420*/  UIADD3 UR8, UR6, 0x4, URZ ;  /* 0x0000000406087890 */ /* 0x000fc4000fffe03f */
[----:B------:R-:W-:Y:S01]  /*3430*/  UIADD3 UR10, UR7, 0x4, URZ ;  /* 0x00000004070a7890 */ /* 0x000fe2000fffe03f */
[----:B------:R-:W-:Y:S01]  /*3440*/  UMOV UR9, 0x40000040 ;  /* 0x4000004000097882 */ /* 0x000fe20000000000 */
[----:B------:R-:W-:Y:S01]  /*3450*/  UMOV UR11, 0x40000040 ;  /* 0x40000040000b7882 */ /* 0x000fe20000000000 */
[----:B---3--:R-:W-:-:S06]  /*3460*/  WARPGROUP.ARRIVE ;  /* 0x00000000000079c5 */ /* 0x008fcc0000000000 */
[----:B------:R-:W-:Y:S03]  /*3470*/  HGMMA.64x256x8.F32.TF32 R24, gdesc[UR8], R24, gsb0 ;  /* 0x07e00000081879f0 */ /* 0x000fe60008002818 */
        /* <DEDUP_REMOVED lines=42> */
[----:B------:R-:W3:Y:S01]  /*3720*/  LDL.LU.64 R150, [R1+0x4c8] ;  /* 0x0004c80001967983 */ /* 0x000ee20000300a00 */
[----:B------:R-:W-:-:S02]  /*3730*/  IMAD.MOV.U32 R210, RZ, RZ, R126 ;  /* 0x000000ffffd27224 */ /* 0x000fc400078e007e */
[----:B------:R-:W-:Y:S01]  /*3740*/  IMAD.MOV.U32 R211, RZ, RZ, R127 ;  /* 0x000000ffffd37224 */ /* 0x000fe200078e007f */
[----:B------:R-:W3:Y:S01]  /*3750*/  LDL.LU.64 R148, [R1+0x4c0] ;  /* 0x0004c00001947983 */ /* 0x000ee20000300a00 */
[----:B------:R-:W-:Y:S02]  /*3760*/  IMAD.MOV.U32 R208, RZ, RZ, R124 ;  /* 0x000000ffffd07224 */ /* 0x000fe400078e007c */
[----:B------:R-:W-:Y:S01]  /*3770*/  IMAD.MOV.U32 R209, RZ, RZ, R125 ;  /* 0x000000ffffd17224 */ /* 0x000fe200078e007d */
[----:B------:R-:W3:Y:S01]  /*3780*/  LDL.LU.64 R146, [R1+0x4b8] ;  /* 0x0004b80001927983 */ /* 0x000ee20000300a00 */
        /* <DEDUP_REMOVED lines=122> */
[----:B0-----:R-:W3:Y:S04]  /*3f30*/  LDL.LU.64 R44, [R1+0x320] ;  /* 0x00032000012c7983 */ /* 0x001ee80000300a00 */
        /* <DEDUP_REMOVED lines=11> */
[----:B------:R-:W-:-:S02]  /*3ff0*/  UMOV UR9, 0x40000040 ;  /* 0x4000004000097882 */ /* 0x000fc40000000000 */
[----:B--2---:R-:W-:Y:S01]  /*4000*/  STL [R1+0x2b8], R152 ;  /* 0x0002b89801007387 */ /* 0x004fe20000100800 */
[----:B---3--:R-:W-:-:S06]  /*4010*/  WARPGROUP.ARRIVE ;  /* 0x00000000000079c5 */ /* 0x008fcc0000000000 */
        /* <DEDUP_REMOVED lines=49> */
[----:B------:R-:W-:Y:S01]  /*4330*/  MOV R133, R3 ;  /* 0x0000000300857202 */ /* 0x000fe20000000f00 */
[----:B------:R-:W-:Y:S01]  /*4340*/  IMAD.MOV.U32 R137, RZ, RZ, R233 ;  /* 0x000000ffff897224 */ /* 0x000fe200078e00e9 */
[----:B------:R-:W-:Y:S01]  /*4350*/  MOV R224, R15 ;  /* 0x0000000f00e07202 */ /* 0x000fe20000000f00 */
        /* <DEDUP_REMOVED lines=23> */
[----:B------:R-:W-:Y:S01]  /*44d0*/  IMAD.MOV.U32 R219, RZ, RZ, R22 ;  /* 0x000000ffffdb7224 */ /* 0x000fe200078e0016 */
[----:B------:R0:W5:Y:S01]  /*44e0*/  LDL.LU R0, [R1+0x2cc] ;  /* 0x0002cc0001007983 */ /* 0x0001620000300800 */
[----:B------:R-:W-:-:S02]  /*44f0*/  IMAD.MOV.U32 R220, RZ, RZ, R21 ;  /* 0x000000ffffdc7224 */ /* 0x000fc400078e0015 */
[----:B------:R-:W-:Y:S01]  /*4500*/  IMAD.MOV.U32 R221, RZ, RZ, R20 ;  /* 0x000000ffffdd7224 */ /* 0x000fe200078e0014 */
[----:B------:R0:W5:Y:S01]  /*4510*/  LDL.LU R17, [R1+0x2c8] ;  /* 0x0002c80001117983 */ /* 0x0001620000300800 */
[----:B------:R-:W-:Y:S02]  /*4520*/  IMAD.MOV.U32 R222, RZ, RZ, R19 ;  /* 0x000000ffffde7224 */ /* 0x000fe400078e0013 */
[----:B------:R-:W-:Y:S01]  /*4530*/  IMAD.MOV.U32 R223, RZ, RZ, R18 ;  /* 0x000000ffffdf7224 */ /* 0x000fe200078e0012 */
[----:B------:R0:W5:Y:S01]  /*4540*/  LDL.LU R16, [R1+0x2c4] ;  /* 0x0002c40001107983 */ /* 0x0001620000300800 */
[----:B------:R-:W-:Y:S02]  /*4550*/  IMAD.MOV.U32 R225, RZ, RZ, R14 ;  /* 0x000000ffffe17224 */ /* 0x000fe400078e000e */
[----:B------:R-:W-:Y:S01]  /*4560*/  IMAD.MOV.U32 R226, RZ, RZ, R13 ;  /* 0x000000ffffe27224 */ /* 0x000fe200078e000d */
[----:B------:R0:W5:Y:S01]  /*4570*/  LDL.LU R3, [R1+0x2c0] ;  /* 0x0002c00001037983 */ /* 0x0001620000300800 */
[----:B------:R-:W-:-:S02]  /*4580*/  IMAD.MOV.U32 R227, RZ, RZ, R12 ;  /* 0x000000ffffe37224 */ /* 0x000fc400078e000c */
[----:B------:R-:W-:Y:S01]  /*4590*/  IMAD.MOV.U32 R228, RZ, RZ, R11 ;  /* 0x000000ffffe47224 */ /* 0x000fe200078e000b */
[----:B------:R0:W5:Y:S01]  /*45a0*/  LDL.LU R2, [R1+0x2bc] ;  /* 0x0002bc0001027983 */ /* 0x0001620000300800 */
[----:B------:R-:W-:Y:S02]  /*45b0*/  IMAD.MOV.U32 R229, RZ, RZ, R10 ;  /* 0x000000ffffe57224 */ /* 0x000fe400078e000a */
[----:B------:R-:W-:Y:S02]  /*45c0*/  IMAD.MOV.U32 R230, RZ, RZ, R9 ;  /* 0x000000ffffe67224 */ /* 0x000fe400078e0009 */
[----:B------:R-:W-:Y:S02]  /*45d0*/  IMAD.MOV.U32 R231, RZ, RZ, R8 ;  /* 0x000000ffffe77224 */ /* 0x000fe400078e0008 */
[----:B------:R-:W-:Y:S02]  /*45e0*/  IMAD.MOV.U32 R232, RZ, RZ, R7 ;  /* 0x000000ffffe87224 */ /* 0x000fe400078e0007 */
[----:B------:R-:W-:-:S02]  /*45f0*/  IMAD.MOV.U32 R233, RZ, RZ, R6 ;  /* 0x000000ffffe97224 */ /* 0x000fc400078e0006 */
[----:B------:R-:W-:Y:S02]  /*4600*/  IMAD.MOV.U32 R234, RZ, RZ, R5 ;  /* 0x000000ffffea7224 */ /* 0x000fe400078e0005 */
        /* <DEDUP_REMOVED lines=68> */
[----:B-1----:R0:W5:Y:S04]  /*4a50*/  LDL.LU R152, [R1+0x2b8] ;  /* 0x0002b80001987983 */ /* 0x0021680000300800 */
[----:B------:R-:W2:Y:S04]  /*4a60*/  LDL.LU.64 R150, [R1+0x2b0] ;  /* 0x0002b00001967983 */ /* 0x000ea80000300a00 */
        /* <DEDUP_REMOVED lines=20> */
[----:B------:R-:W2:Y:S01]  /*4bb0*/  LDL.LU.64 R108, [R1+0x208] ;  /* 0x00020800016c7983 */ /* 0x000ea20000300a00 */
[----:B------:R-:W-:Y:S01]  /*4bc0*/  UIADD3 UR8, UR6, 0x406, URZ ;  /* 0x0000040606087890 */ /* 0x000fe2000fffe03f */
[----:B------:R-:W-:Y:S01]  /*4bd0*/  UMOV UR9, 0x40000040 ;  /* 0x4000004000097882 */ /* 0x000fe20000000000 */
[----:B--2---:R-:W-:-:S07]  /*4be0*/  WARPGROUP.ARRIVE ;  /* 0x00000000000079c5 */ /* 0x004fce0000000000 */
[----:B------:R-:W-:Y:S03]  /*4bf0*/  HGMMA.64x256x8.F32.TF32 R24, gdesc[UR8], R24, gsb0 ;  /* 0x07e00000081879f0 */ /* 0x000fe60008002818 */
[----:B------:R-:W-:Y:S02]  /*4c00*/  WARPGROUP.DEPBAR.LE gsb0, 0x0 ;  /* 0x00008000000079c5 */ /* 0x000fe40000010000 */
[----:B0-----:R-:W-:Y:S05]  /*4c10*/  @!P1 BRA `(.L_x_22) ;  /* 0x0000004000d09947 */ /* 0x001fea0003800000 */
[----:B------:R-:W-:Y:S01]  /*4c20*/  UIADD3 UR7, UR39, 0x1, URZ ;  /* 0x0000000127077890 */ /* 0x000fe2000fffe03f */
[----:B-----5:R-:W-:Y:S01]  /*4c30*/  R2UR UR6, R3 ;  /* 0x00000000030672ca */ /* 0x020fe200000e0000 */
[----:B------:R-:W-:Y:S02]  /*4c40*/  UMOV UR12, UR39 ;  /* 0x00000027000c7c82 */ /* 0x000fe40008000000 */
[----:B------:R-:W-:-:S04]  /*4c50*/  UISETP.NE.AND UP0, UPT, UR7, 0x3, UPT ;  /* 0x000000030700788c */ /* 0x000fc8000bf05270 */
[----:B------:R-:W-:Y:S02]  /*4c60*/  USEL UR8, URZ, 0x1, UP0 ;  /* 0x000000013f087887 */ /* 0x000fe40008000000 */
[----:B------:R-:W-:Y:S02]  /*4c70*/  USEL UR7, UR7, URZ, UP0 ;  /* 0x0000003f07077287 */ /* 0x000fe40008000000 */
[----:B------:R-:W-:-:S06]  /*4c80*/  ULOP3.LUT UR8, UR38, UR8, URZ, 0x3c, !UPT ;  /* 0x0000000826087292 */ /* 0x000fcc000f8e3c3f */
[----:B------:R-:W-:-:S07]  /*4c90*/  IMAD.U32 R3, RZ, RZ, UR8 ;  /* 0x00000008ff037e24 */ /* 0x000fce000f8e00ff */
.L_x_29:
[----:B------:R-:W-:Y:S05]  /*4ca0*/  @!P0 BRA `(.L_x_23) ;  /* 0x0000000000048947 */ /* 0x000fea0003800000 */
[----:B------:R-:W-:Y:S01]  /*4cb0*/  BPT.TRAP 0x1 ;  /* 0x000000040000795c */ /* 0x000fe20000300000 */
.L_x_23:
[----:B------:R-:W0:Y:S01]  /*4cc0*/  S2UR UR9, SR_CgaCtaId ;  /* 0x00000000000979c3 */ /* 0x000e220000008800 */
[----:B------:R-:W-:Y:S01]  /*4cd0*/  UMOV UR8, 0x400 ;  /* 0x0000040000087882 */ /* 0x000fe20000000000 */
[----:B------:R-:W-:Y:S02]  /*4ce0*/  MOV R4, UR7 ;  /* 0x0000000700047c02 */ /* 0x000fe40008000f00 */
[----:B------:R-:W-:Y:S01]  /*4cf0*/  SHF.L.U32 R5, R3, 0x1f, RZ ;  /* 0x0000001f03057819 */ /* 0x000fe200000006ff */
[----:B0-----:R-:W-:-:S06]  /*4d00*/  ULEA UR8, UR9, UR8, 0x18 ;  /* 0x0000000809087291 */ /* 0x001fcc000f8ec03f */
[----:B------:R-:W-:-:S04]  /*4d10*/  IMAD.U32 R0, RZ, RZ, UR8 ;  /* 0x00000008ff007e24 */ /* 0x000fc8000f8e00ff */
[----:B------:R-:W-:-:S04]  /*4d20*/  IMAD R4, R4, 0x8, R0 ;  /* 0x0000000804047824 */ /* 0x000fc800078e0200 */
[----:B------:R0:W1:Y:S01]  /*4d30*/  SYNCS.PHASECHK.TRANS64.TRYWAIT P1, [R4+URZ], R5 ;  /* 0x00000005040075a7 */ /* 0x000062000802017f */
[----:B------:R-:W-:Y:S05]  /*4d40*/  @!P0 BRA `(.L_x_24) ;  /* 0x0000000000048947 */ /* 0x000fea0003800000 */
[----:B------:R-:W-:Y:S01]  /*4d50*/  BPT.TRAP 0x1 ;  /* 0x000000040000795c */ /* 0x000fe20000300000 */
.L_x_24:
[----:B-1----:R-:W-:Y:S05]  /*4d60*/  @P1 BRA `(.L_x_25) ;  /* 0x0000000000081947 */ /* 0x002fea0003800000 */
[----:B------:R-:W1:Y:S02]  /*4d70*/  SYNCS.PHASECHK.TRANS64.TRYWAIT P1, [R4+URZ], R5 ;  /* 0x00000005040075a7 */ /* 0x000e64000802017f */
[----:B-1----:R-:W-:Y:S05]  /*4d80*/  @!P1 BRA `(.L_x_26) ;  /* 0x0000016000dc9947 */ /* 0x002fea0003800000 */
.L_x_25:
        /* <DEDUP_REMOVED lines=64> */
[----:B--2---:R-:W2:Y:S04]  /*5190*/  LDL.LU.64 R24, [R1] ;  /* 0x0000000001187983 */ /* 0x004ea80000300a00 */
        /* <DEDUP_REMOVED lines=63> */
[----:B------:R-:W-:-:S02]  /*5590*/  ULEA UR13, UR7, UR4, 0xb ;  /* 0x00000004070d7291 */ /* 0x000fc4000f8e583f */
[----:B------:R-:W-:Y:S01]  /*55a0*/  ULEA UR14, UR7, UR5, 0xb ;  /* 0x00000005070e7291 */ /* 0x000fe2000f8e583f */
[----:B------:R-:W-:Y:S01]  /*55b0*/  STL [R1+0x2cc], R17 ;  /* 0x0002cc1101007387 */ /* 0x000fe20000100800 */
[----:B------:R-:W-:Y:S01]  /*55c0*/  UMOV UR9, 0x40000040 ;  /* 0x4000004000097882 */ /* 0x000fe20000000000 */
[----:B------:R-:W-:Y:S02]  /*55d0*/  UMOV UR11, 0x40000040 ;  /* 0x40000040000b7882 */ /* 0x000fe40000000000 */
[----:B------:R-:W-:Y:S01]  /*55e0*/  UMOV UR8, UR13 ;  /* 0x0000000d00087c82 */ /* 0x000fe20008000000 */
[----:B------:R-:W-:Y:S01]  /*55f0*/  STL [R1+0x2c8], R16 ;  /* 0x0002c81001007387 */ /* 0x000fe20000100800 */
[----:B------:R-:W-:-:S03]  /*5600*/  UMOV UR10, UR14 ;  /* 0x0000000e000a7c82 */ /* 0x000fc60008000000 */
[----:B------:R-:W-:Y:S04]  /*5610*/  STL [R1+0x2c4], R3 ;  /* 0x0002c40301007387 */ /* 0x000fe80000100800 */
[----:B------:R3:W-:Y:S04]  /*5620*/  STL [R1+0x2c0], R2 ;  /* 0x0002c00201007387 */ /* 0x0007e80000100800 */
[----:B------:R4:W-:Y:S01]  /*5630*/  STL [R1+0x2bc], R0 ;  /* 0x0002bc0001007387 */ /* 0x0009e20000100800 */
[----:B--2---:R-:W-:-:S06]  /*5640*/  WARPGROUP.ARRIVE ;  /* 0x00000000000079c5 */ /* 0x004fcc0000000000 */
[----:B------:R-:W-:Y:S03]  /*5650*/  HGMMA.64x256x8.F32.TF32 R24, gdesc[UR8], R24, gsb0 ;  /* 0x07e00000081879f0 */ /* 0x000fe60008002818 */
[----:B------:R-:W-:Y:S02]  /*5660*/  WARPGROUP.DEPBAR.LE gsb0, 0x0 ;  /* 0x00008000000079c5 */ /* 0x000fe40000010000 */
[----:B------:R-:W-:Y:S01]  /*5670*/  STL.64 [R1], R24 ;  /* 0x0000001801007387 */ /* 0x000fe20000100a00 */
[----:B---3--:R-:W-:Y:S01]  /*5680*/  IMAD.MOV.U32 R2, RZ, RZ, R150 ;  /* 0x000000ffff027224 */ /* 0x008fe200078e0096 */
[----:B01----:R-:W-:Y:S01]  /*5690*/  MOV R5, R147 ;  /* 0x0000009300057202 */ /* 0x003fe20000000f00 */
[----:B----4-:R-:W-:Y:S01]  /*56a0*/  IMAD.MOV.U32 R0, RZ, RZ, R151 ;  /* 0x000000ffff007224 */ /* 0x010fe200078e0097 */
        /* <DEDUP_REMOVED lines=37> */
[----:B------:R-:W2:Y:S01]  /*5900*/  LDL.LU.64 R150, [R1+0x780] ;  /* 0x0007800001967983 */ /* 0x000ea20000300a00 */
[----:B------:R-:W-:-:S02]  /*5910*/  IMAD.MOV.U32 R210, RZ, RZ, R126 ;  /* 0x000000ffffd27224 */ /* 0x000fc400078e007e */
[----:B------:R-:W-:Y:S01]  /*5920*/  IMAD.MOV.U32 R211, RZ, RZ, R127 ;  /* 0x000000ffffd37224 */ /* 0x000fe200078e007f */
[----:B------:R-:W2:Y:S01]  /*5930*/  LDL.LU.64 R148, [R1+0x778] ;  /* 0x0007780001947983 */ /* 0x000ea20000300a00 */
[----:B------:R-:W-:Y:S02]  /*5940*/  IMAD.MOV.U32 R208, RZ, RZ, R124 ;  /* 0x000000ffffd07224 */ /* 0x000fe400078e007c */
[----:B------:R-:W-:Y:S01]  /*5950*/  IMAD.MOV.U32 R209, RZ, RZ, R125 ;  /* 0x000000ffffd17224 */ /* 0x000fe200078e007d */
[----:B------:R-:W2:Y:S01]  /*5960*/  LDL.LU.64 R146, [R1+0x770] ;  /* 0x0007700001927983 */ /* 0x000ea20000300a00 */
        /* <DEDUP_REMOVED lines=122> */
[----:B0-----:R-:W2:Y:S04]  /*6110*/  LDL.LU.64 R44, [R1+0x5d8] ;  /* 0x0005d800012c7983 */ /* 0x001ea80000300a00 */
        /* <DEDUP_REMOVED lines=11> */
[----:B------:R-:W-:-:S02]  /*61d0*/  UMOV UR9, 0x40000040 ;  /* 0x4000004000097882 */ /* 0x000fc40000000000 */
[----:B------:R-:W-:Y:S01]  /*61e0*/  STL [R1+0x580], R152 ;  /* 0x0005809801007387 */ /* 0x000fe20000100800 */
[----:B--2---:R-:W-:-:S06]  /*61f0*/  WARPGROUP.ARRIVE ;  /* 0x00000000000079c5 */ /* 0x004fcc0000000000 */
        /* <DEDUP_REMOVED lines=91> */
[----:B------:R-:W-:Y:S01]  /*67b0*/  IMAD.MOV.U32 R235, RZ, RZ, R0 ;  /* 0x000000ffffeb7224 */ /* 0x000fe200078e0000 */
[----:B------:R-:W-:Y:S02]  /*67c0*/  UIADD3 UR8, UR13, 0x2, URZ ;  /* 0x000000020d087890 */ /* 0x000fe4000fffe03f */
[----:B------:R-:W-:Y:S01]  /*67d0*/  UIADD3 UR10, UR14, 0x2, URZ ;  /* 0x000000020e0a7890 */ /* 0x000fe2000fffe03f */
[----:B------:R-:W-:Y:S01]  /*67e0*/  UMOV UR9, 0x40000040 ;  /* 0x4000004000097882 */ /* 0x000fe20000000000 */
[----:B------:R-:W-:Y:S01]  /*67f0*/  UMOV UR11, 0x40000040 ;  /* 0x40000040000b7882 */ /* 0x000fe20000000000 */
        /* <DEDUP_REMOVED lines=236> */
[----:B------:R-:W-:Y:S01]  /*76c0*/  STL.64 [R1+0x30], R36 ;  /* 0x0000302401007387 */ /* 0x000fe20000100a00 */
[----:B------:R-:W-:-:S03]  /*76d0*/  IMAD.MOV.U32 R5, RZ, RZ, R150 ;  /* 0x000000ffff057224 */ /* 0x000fc600078e0096 */
[----:B------:R-:W-:Y:S01]  /*76e0*/  STL.64 [R1+0x38], R38 ;  /* 0x0000382601007387 */ /* 0x000fe20000100a00 */
[----:B------:R-:W-:-:S03]  /*76f0*/  MOV R4, R151 ;  /* 0x0000009700047202 */ /* 0x000fc60000000f00 */
[----:B------:R-:W-:Y:S01]  /*7700*/  STL.64 [R1+0x40], R40 ;  /* 0x0000402801007387 */ /* 0x000fe20000100a00 */
[----:B------:R-:W-:-:S03]  /*7710*/  IMAD.MOV.U32 R7, RZ, RZ, R148 ;  /* 0x000000ffff077224 */ /* 0x000fc600078e0094 */
[----:B------:R-:W-:Y:S01]  /*7720*/  STL.64 [R1+0x48], R42 ;  /* 0x0000482a01007387 */ /* 0x000fe20000100a00 */
[----:B------:R-:W-:-:S03]  /*7730*/  IMAD.MOV.U32 R6, RZ, RZ, R149 ;  /* 0x000000ffff067224 */ /* 0x000fc600078e0095 */
[----:B------:R0:W-:Y:S01]  /*7740*/  STL.64 [R1+0x50], R44 ;  /* 0x0000502c01007387 */ /* 0x0001e20000100a00 */
[----:B------:R-:W-:Y:S02]  /*7750*/  IMAD.MOV.U32 R9, RZ, RZ, R146 ;  /* 0x000000ffff097224 */ /* 0x000fe400078e0092 */
        /* <DEDUP_REMOVED lines=8> */
[----:B------:R-:W-:Y:S01]  /*77e0*/  IMAD.MOV.U32 R15, RZ, RZ, R140 ;  /* 0x000000ffff0f7224 */ /* 0x000fe200078e008c */
[----:B------:R-:W-:Y:S01]  /*77f0*/  MOV R19, R138 ;  /* 0x0000008a00137202 */ /* 0x000fe20000000f00 */
[----:B------:R-:W-:Y:S01]  /*7800*/  IMAD.MOV.U32 R14, RZ, RZ, R141 ;  /* 0x000000ffff0e7224 */ /* 0x000fe200078e008d */
[----:B------:R-:W3:Y:S01]  /*7810*/  LDL.LU.64 R144, [R1+0x4b0] ;  /* 0x0004b00001907983 */ /* 0x000ee20000300a00 */
[----:B------:R-:W-:-:S03]  /*7820*/  IMAD.MOV.U32 R18, RZ, RZ, R139 ;  /* 0x000000ffff127224 */ /* 0x000fc600078e008b */
[----:B------:R-:W3:Y:S01]  /*7830*/  LDL.LU.64 R142, [R1+0x4a8] ;  /* 0x0004a800018e7983 */ /* 0x000ee20000300a00 */
        /* <DEDUP_REMOVED lines=203> */
[----:B------:R-:W-:-:S02]  /*84f0*/  IMAD.MOV.U32 R136, RZ, RZ, R234 ;  /* 0x000000ffff887224 */ /* 0x000fc400078e00ea */
[----:B------:R-:W-:Y:S01]  /*8500*/  IMAD.MOV.U32 R137, RZ, RZ, R233 ;  /* 0x000000ffff897224 */ /* 0x000fe200078e00e9 */
[----:B------:R-:W-:Y:S01]  /*8510*/  MOV R233, R6 ;  /* 0x0000000600e97202 */ /* 0x000fe20000000f00 */
        /* <DEDUP_REMOVED lines=11> */
[----:B------:R-:W-:Y:S01]  /*85d0*/  IMAD.MOV.U32 R150, RZ, RZ, R220 ;  /* 0x000000ffff967224 */ /* 0x000fe200078e00dc */
[----:B------:R-:W-:Y:S01]  /*85e0*/  MOV R220, R21 ;  /* 0x0000001500dc7202 */ /* 0x000fe20000000f00 */
[----:B------:R-:W-:Y:S02]  /*85f0*/  IMAD.MOV.U32 R151, RZ, RZ, R219 ;  /* 0x000000ffff977224 */ /* 0x000fe400078e00db */
        /* <DEDUP_REMOVED lines=127> */
[----:B------:R-:W-:Y:S01]  /*8df0*/  BPT.TRAP 0x1 ;  /* 0x000000040000795c */ /* 0x000fe20000300000 */
.L_x_27:
[----:B-----5:R-:W-:Y:S01]  /*8e00*/  ISETP.NE.AND P1, PT, R17, RZ, PT ;  /* 0x000000ff1100720c */ /* 0x020fe20003f25270 */
[----:B------:R-:W-:Y:S01]  /*8e10*/  IMAD.U32 R4, RZ, RZ, UR12 ;  /* 0x0000000cff047e24 */ /* 0x000fe2000f8e00ff */
[----:B------:R-:W-:-:S11]  /*8e20*/  UISETP.GT.U32.AND UP0, UPT, UR40, 0x1, UPT ;  /* 0x000000012800788c */ /* 0x000fd6000bf04070 */
[----:B------:R-:W-:-:S04]  /*8e30*/  @P1 IMAD R4, R4, 0x8, R0 ;  /* 0x0000000804041824 */ /* 0x000fc800078e0200 */
[----:B------:R-:W-:-:S05]  /*8e40*/  @P1 VIADD R4, R4, 0x18 ;  /* 0x0000001804041836 */ /* 0x000fca0000000000 */
[----:B------:R-:W-:-:S04]  /*8e50*/  @P1 PRMT R4, R152, 0x654, R4 ;  /* 0x0000065498041816 */ /* 0x000fc80000000004 */
[----:B------:R0:W-:Y:S01]  /*8e60*/  @P1 SYNCS.ARRIVE.TRANS64.RED.A1T0 RZ, [R4+URZ], RZ ;  /* 0x000000ff04ff19a7 */ /* 0x0001e2000810043f */
[----:B------:R-:W-:-:S13]  /*8e70*/  PLOP3.LUT P1, PT, PT, PT, UP0, 0x80, 0x0 ;  /* 0x000000000000781c */ /* 0x000fda0003f2f008 */
[----:B0-----:R-:W-:Y:S05]  /*8e80*/  @P1 BRA `(.L_x_28) ;  /* 0x0000000000041947 */ /* 0x001fea0003800000 */
[----:B------:R-:W-:Y:S01]  /*8e90*/  BPT.TRAP 0x1 ;  /* 0x000000040000795c */ /* 0x000fe20000300000 */
.L_x_28:
[----:B------:R-:W-:Y:S02]  /*8ea0*/  UISETP.GT.AND UP2, UPT, UR6, 0x1, UPT ;  /* 0x000000010600788c */ /* 0x000fe4000bf44270 */
[----:B------:R-:W-:Y:S02]  /*8eb0*/  UIADD3 UR7, UR7, 0x1, URZ ;  /* 0x0000000107077890 */ /* 0x000fe4000fffe03f */
[----:B------:R-:W-:Y:S02]  /*8ec0*/  UIADD3 UR12, UR12, 0x1, URZ ;  /* 0x000000010c0c7890 */ /* 0x000fe4000fffe03f */
[----:B------:R-:W-:Y:S01]  /*8ed0*/  PLOP3.LUT P1, PT, PT, PT, UP2, 0x80, 0x0 ;  /* 0x000000000000781c */ /* 0x000fe20003f2f028 */
[----:B------:R-:W-:Y:S02]  /*8ee0*/  UISETP.NE.AND UP0, UPT, UR7, 0x3, UPT ;  /* 0x000000030700788c */ /* 0x000fe4000bf05270 */
[----:B------:R-:W-:Y:S02]  /*8ef0*/  UISETP.NE.AND UP1, UPT, UR12, 0x3, UPT ;  /* 0x000000030c00788c */ /* 0x000fe4000bf25270 */
[----:B------:R-:W-:-:S02]  /*8f00*/  USEL UR8, URZ, 0x1, UP0 ;  /* 0x000000013f087887 */ /* 0x000fc40008000000 */
[----:B------:R-:W-:Y:S02]  /*8f10*/  UIADD3 UR6, UR6, -0x1, URZ ;  /* 0xffffffff06067890 */ /* 0x000fe4000fffe03f */
[----:B------:R-:W-:Y:S02]  /*8f20*/  USEL UR7, UR7, URZ, UP0 ;  /* 0x0000003f07077287 */ /* 0x000fe40008000000 */
[----:B------:R-:W-:Y:S01]  /*8f30*/  USEL UR12, UR12, URZ, UP1 ;  /* 0x0000003f0c0c7287 */ /* 0x000fe20008800000 */
[----:B------:R-:W-:Y:S01]  /*8f40*/  LOP3.LUT R3, R3, UR8, RZ, 0x3c, !PT ;  /* 0x0000000803037c12 */ /* 0x000fe2000f8e3cff */
[----:B------:R-:W-:Y:S10]  /*8f50*/  @P1 BRA `(.L_x_29) ;  /* 0xffffffbc00501947 */ /* 0x000ff4000383ffff */
.L_x_22:
[----:B-----5:R-:W0:Y:S02]  /*8f60*/  LDC R3, c[0x0][0x28c] ;  /* 0x0000a300ff037b82 */ /* 0x020e240000000800 */
[----:B0-----:R-:W-:-:S13]  /*8f70*/  ISETP.GE.AND P1, PT, R3, 0x1, PT ;  /* 0x000000010300780c */ /* 0x001fda0003f26270 */
[----:B------:R-:W-:Y:S05]  /*8f80*/  @!P1 BRA `(.L_x_30) ;  /* 0x0000000000549947 */ /* 0x000fea0003800000 */
[----:B------:R-:W-:Y:S05]  /*8f90*/  @!P0 BRA `(.L_x_31) ;  /* 0x0000000000048947 */ /* 0x000fea0003800000 */
[----:B------:R-:W-:Y:S01]  /*8fa0*/  BPT.TRAP 0x1 ;  /* 0x000000040000795c */ /* 0x000fe20000300000 */
.L_x_31:
[----:B------:R-:W-:Y:S01]  /*8fb0*/  ISETP.NE.AND P0, PT, R17, RZ, PT ;  /* 0x000000ff1100720c */ /* 0x000fe20003f05270 */
[----:B------:R-:W-:-:S12]  /*8fc0*/  BSSY B0, `(.L_x_32) ;  /* 0x000000d000007945 */ /* 0x000fd80003800000 */
[----:B------:R-:W-:Y:S05]  /*8fd0*/  @!P0 BRA `(.L_x_33) ;  /* 0x00000000002c8947 */ /* 0x000fea0003800000 */
[----:B------:R-:W-:-:S04]  /*8fe0*/  UISETP.LT.AND UP0, UPT, UR44, 0x1, UPT ;  /* 0x000000012c00788c */ /* 0x000fc8000bf01270 */
[----:B------:R-:W-:-:S04]  /*8ff0*/  USEL UR6, UR44, 0x1, UP0 ;  /* 0x000000012c067887 */ /* 0x000fc80008000000 */
[----:B------:R-:W-:-:S04]  /*9000*/  UIADD3 UR6, UR39, UR44, -UR6 ;  /* 0x0000002c27067290 */ /* 0x000fc8000fffe806 */
[----:B------:R-:W-:-:S04]  /*9010*/  UIMAD.WIDE.U32 UR4, UR6, -0x55555555, URZ ;  /* 0xaaaaaaab060478a5 */ /* 0x000fc8000f8e003f */
[----:B------:R-:W-:-:S04]  /*9020*/  USHF.R.U32.HI UR4, URZ, 0x1, UR5 ;  /* 0x000000013f047899 */ /* 0x000fc80008011605 */
[----:B------:R-:W-:-:S06]  /*9030*/  UIMAD UR6, UR4, -0x3, UR6 ;  /* 0xfffffffd040678a4 */ /* 0x000fcc000f8e0206 */
[----:B------:R-:W-:-:S04]  /*9040*/  IMAD.U32 R3, RZ, RZ, UR6 ;  /* 0x00000006ff037e24 */ /* 0x000fc8000f8e00ff */
[----:B------:R-:W-:-:S04]  /*9050*/  IMAD R0, R3, 0x8, R0 ;  /* 0x0000000803007824 */ /* 0x000fc800078e0200 */
[----:B------:R-:W-:-:S05]  /*9060*/  VIADD R0, R0, 0x18 ;  /* 0x0000001800007836 */ /* 0x000fca0000000000 */
[----:B------:R-:W-:-:S04]  /*9070*/  PRMT R0, R152, 0x654, R0 ;  /* 0x0000065498007816 */ /* 0x000fc80000000000 */
[----:B------:R0:W-:Y:S03]  /*9080*/  SYNCS.ARRIVE.TRANS64.RED.A1T0 RZ, [R0+URZ], RZ ;  /* 0x000000ff00ff79a7 */ /* 0x0001e6000810043f */
.L_x_33:
[----:B------:R-:W-:Y:S05]  /*9090*/  BSYNC B0 ;  /* 0x0000000000007941 */ /* 0x000fea0003800000 */
.L_x_32:
[----:B------:R-:W-:-:S06]  /*90a0*/  UISETP.GT.U32.AND UP0, UPT, UR40, 0x1, UPT ;  /* 0x000000012800788c */ /* 0x000fcc000bf04070 */
[----:B------:R-:W-:-:S13]  /*90b0*/  PLOP3.LUT P0, PT, PT, PT, UP0, 0x80, 0x0 ;  /* 0x000000000000781c */ /* 0x000fda0003f0f008 */
[----:B------:R-:W-:Y:S05]  /*90c0*/  @P0 BRA `(.L_x_30) ;  /* 0x0000000000040947 */ /* 0x000fea0003800000 */
[----:B------:R-:W-:Y:S01]  /*90d0*/  BPT.TRAP 0x1 ;  /* 0x000000040000795c */ /* 0x000fe20000300000 */
.L_x_30:
[----:B------:R-:W1:Y:S01]  /*90e0*/  S2R R8, SR_TID.X ;  /* 0x0000000000087919 */ /* 0x000e620000002100 */
[----:B------:R-:W-:Y:S01]  /*90f0*/  IMAD.MOV.U32 R19, RZ, RZ, 0x6540 ;  /* 0x00006540ff137424 */ /* 0x000fe200078e00ff */
[----:B------:R-:W-:Y:S02]  /*9100*/  UIMAD.WIDE UR6, UR41, 0x100, URZ ;  /* 0x00000100290678a5 */ /* 0x000fe4000f8e023f */
[----:B------:R-:W-:Y:S01]  /*9110*/  USHF.R.S32.HI UR10, URZ, 0x1f, UR43 ;  /* 0x0000001f3f0a7899 */ /* 0x000fe2000801142b */
[----:B------:R-:W-:Y:S01]  /*9120*/  ULDC.64 UR8, c[0x0][0x5d0] ;  /* 0x0001740000087ab9 */ /* 0x000fe20000000a00 */
[----:B------:R-:W-:Y:S02]  /*9130*/  USHF.L.U32 UR41, UR41, 0x8, URZ ;  /* 0x0000000829297899 */ /* 0x000fe4000800063f */
[----:B------:R-:W-:Y:S02]  /*9140*/  UIMAD UR4, UR10, UR8, URZ ;  /* 0x000000080a0472a4 */ /* 0x000fe4000f8e023f */
[----:B------:R-:W-:-:S02]  /*9150*/  UIADD3 UR39, UR44, UR39, URZ ;  /* 0x000000272c277290 */ /* 0x000fc4000fffe03f */
[----:B------:R-:W-:Y:S02]  /*9160*/  UIMAD UR4, UR43, UR9, UR4 ;  /* 0x000000092b0472a4 */ /* 0x000fe4000f8e0204 */
[----:B------:R-:W-:Y:S02]  /*9170*/  UISETP.GT.U32.AND UP1, UPT, UR39, 0x2, UPT ;  /* 0x000000022700788c */ /* 0x000fe4000bf24070 */
[----:B------:R-:W-:Y:S02]  /*9180*/  UISETP.GE.U32.AND UP2, UPT, UR44, 0x3, UPT ;  /* 0x000000032c00788c */ /* 0x000fe4000bf46070 */
[----:B------:R-:W-:Y:S01]  /*9190*/  UISETP.LT.U32.AND UP1, UPT, UR44, 0x3, UP1 ;  /* 0x000000032c00788c */ /* 0x000fe20008f21070 */
[--C-:B-1----:R-:W-:Y:S01]  /*91a0*/  SHF.R.U32.HI R4, RZ, 0x7, R8.reuse ;  /* 0x00000007ff047819 */ /* 0x102fe20000011608 */
[----:B------:R-:W-:Y:S01]  /*91b0*/  IMAD.SHL.U32 R18, R8, 0x2, RZ ;  /* 0x0000000208127824 */ /* 0x000fe200078e00ff */
[----:B------:R-:W-:Y:S02]  /*91c0*/  SHF.R.U32.HI R5, RZ, 0x2, R8 ;  /* 0x00000002ff057819 */ /* 0x000fe40000011608 */
[----:B------:R-:W-:-:S02]  /*91d0*/  LOP3.LUT R4, R4, 0x1, RZ, 0xc0, !PT ;  /* 0x0000000104047812 */ /* 0x000fc400078ec0ff */
[----:B------:R-:W-:Y:S02]  /*91e0*/  LOP3.LUT R6, R8, 0x60, RZ, 0xc0, !PT ;  /* 0x0000006008067812 */ /* 0x000fe400078ec0ff */
[----:B------:R-:W-:Y:S01]  /*91f0*/  LOP3.LUT R5, R5, 0x7, RZ, 0xc0, !PT ;  /* 0x0000000705057812 */ /* 0x000fe200078ec0ff */
[----:B------:R-:W-:Y:S01]  /*9200*/  IMAD.SHL.U32 R3, R4, 0x40, RZ ;  /* 0x0000004004037824 */ /* 0x000fe200078e00ff */
[----:B------:R-:W-:Y:S02]  /*9210*/  LOP3.LUT R18, R18, 0x6, RZ, 0xc0, !PT ;  /* 0x0000000612127812 */ /* 0x000fe400078ec0ff */
[----:B------:R-:W-:Y:S02]  /*9220*/  SHF.R.U32.HI R6, RZ, 0x1, R6 ;  /* 0x00000001ff067819 */ /* 0x000fe40000011606 */
[--C-:B------:R-:W-:Y:S02]  /*9230*/  LOP3.LUT R3, R3, 0x40, R5.reuse, 0xe2, !PT ;  /* 0x0000004003037812 */ /* 0x100fe400078ee205 */
[----:B------:R-:W-:Y:S01]  /*9240*/  PRMT R18, R18, R19, UR42 ;  /* 0x0000002a12127e16 */ /* 0x000fe20008000013 */
[----:B------:R-:W-:Y:S01]  /*9250*/  USHF.L.U32 UR42, UR42, 0x8, URZ ;  /* 0x000000082a2a7899 */ /* 0x000fe2000800063f */
[----:B0-----:R-:W-:Y:S01]  /*9260*/  IADD3 R0, RZ, -R6, -R5 ;  /* 0x80000006ff007210 */ /* 0x001fe20007ffe805 */
[----:B------:R-:W-:Y:S01]  /*9270*/  IMAD.MOV.U32 R5, RZ, RZ, -0x2 ;  /* 0xfffffffeff057424 */ /* 0x000fe200078e00ff */
[----:B------:R-:W-:Y:S01]  /*9280*/  LOP3.LUT R3, R3, UR6, R6, 0xfe, !PT ;  /* 0x0000000603037c12 */ /* 0x000fe2000f8efe06 */
[----:B------:R-:W-:Y:S01]  /*9290*/  IMAD.U32 R6, RZ, RZ, UR8 ;  /* 0x00000008ff067e24 */ /* 0x000fe2000f8e00ff */
[----:B------:R-:W-:Y:S01]  /*92a0*/  SHF.R.S32.HI R19, RZ, 0x1f, R18 ;  /* 0x0000001fff137819 */ /* 0x000fe20000011412 */
[----:B------:R-:W-:Y:S01]  /*92b0*/  ULDC UR8, c[0x0][0x284] ;  /* 0x0000a10000087ab9 */ /* 0x000fe20000000800 */
[----:B------:R-:W-:-:S02]  /*92c0*/  IMAD R0, R4, -0x40, R0 ;  /* 0xffffffc004007824 */ /* 0x000fc400078e0200 */
[----:B------:R-:W-:Y:S02]  /*92d0*/  IMAD.U32 R158, RZ, RZ, UR8 ;  /* 0x00000008ff9e7e24 */ /* 0x000fe4000f8e00ff */
[----:B------:R-:W-:-:S03]  /*92e0*/  IMAD.WIDE.U32 R6, R6, UR43, R18 ;  /* 0x0000002b06067c25 */ /* 0x000fc6000f8e0012 */
[----:B------:R-:W-:Y:S02]  /*92f0*/  IADD3 R158, R158, -UR41, R0 ;  /* 0x800000299e9e7c10 */ /* 0x000fe4000fffe000 */
[----:B------:R-:W-:Y:S01]  /*9300*/  IADD3 R7, R7, UR4, RZ ;  /* 0x0000000407077c10 */ /* 0x000fe2000fffe0ff */
[----:B------:R-:W-:Y:S01]  /*9310*/  ULDC UR4, c[0x0][0x288] ;  /* 0x0000a20000047ab9 */ /* 0x000fe20000000800 */
[----:B------:R-:W-:Y:S01]  /*9320*/  LOP3.LUT R0, R8, 0x3, RZ, 0xc0, !PT ;  /* 0x0000000308007812 */ /* 0x000fe200078ec0ff */
[----:B------:R-:W-:-:S04]  /*9330*/  UISETP.GE.AND UP0, UPT, UR42, UR4, UPT ;  /* 0x000000042a00728c */ /* 0x000fc8000bf06270 */
[----:B------:R-:W-:Y:S01]  /*9340*/  UISETP.GE.OR UP0, UPT, UR41, UR8, UP0 ;  /* 0x000000082900728c */ /* 0x000fe20008706670 */
[----:B------:R-:W-:Y:S01]  /*9350*/  IMAD R0, R0, R5, UR4 ;  /* 0x0000000400007e24 */ /* 0x000fe2000f8e0205 */
[----:B------:R-:W-:Y:S02]  /*9360*/  UIMAD.WIDE.U32 UR4, UR39, -0x55555555, URZ ;  /* 0xaaaaaaab270478a5 */ /* 0x000fe4000f8e003f */
[----:B------:R-:W-:Y:S01]  /*9370*/  USEL UR8, URZ, 0x1, !UP1 ;  /* 0x000000013f087887 */ /* 0x000fe2000c800000 */
[----:B------:R-:W-:Y:S01]  /*9380*/  VIADD R0, R0, -UR42 ;  /* 0x8000002a00007c36 */ /* 0x000fe20008000000 */
[----:B------:R-:W-:Y:S01]  /*9390*/  PLOP3.LUT P0, PT, PT, PT, UP0, 0x80, 0x0 ;  /* 0x000000000000781c */ /* 0x000fe20003f0f008 */
[----:B------:R-:W-:Y:S02]  /*93a0*/  USHF.R.U32.HI UR4, URZ, 0x1, UR5 ;  /* 0x000000013f047899 */ /* 0x000fe40008011605 */
[----:B------:R-:W-:Y:S02]  /*93b0*/  ULOP3.LUT UR38, UR38, UR8, URZ, 0x3c, !UPT ;  /* 0x0000000826267292 */ /* 0x000fe4000f8e3c3f */
[----:B------:R-:W-:-:S02]  /*93c0*/  UIMAD UR39, UR4, -0x3, UR39 ;  /* 0xfffffffd042778a4 */ /* 0x000fc4000f8e0227 */
[----:B------:R-:W-:Y:S01]  /*93d0*/  @UP2 ULOP3.LUT UR38, UR38, 0x1, UR4, 0x78, !UPT ;  /* 0x0000000126262892 */ /* 0x000fe2000f8e7804 */
[----:B------:R-:W-:-:S05]  /*93e0*/  UMOV UR41, 0xffffffff ;  /* 0xffffffff00297882 */ /* 0x000fca0000000000 */
[----:B------:R-:W-:Y:S06]  /*93f0*/  @P0 BRA `(.L_x_34) ;  /* 0x000000fc00a00947 */ /* 0x000fec0003800000 */
[----:B------:R-:W-:Y:S01]  /*9400*/  FSETP.NEU.AND P0, PT, R16, RZ, PT ;  /* 0x000000ff1000720b */ /* 0x000fe20003f0d000 */
[----:B------:R-:W-:Y:S01]  /*9410*/  ULDC.64 UR8, c[0x0][0x5c8] ;  /* 0x0001720000087ab9 */ /* 0x000fe20000000a00 */
[----:B------:R-:W-:Y:S01]  /*9420*/  ISETP.GT.AND P3, PT, R158, RZ, PT ;  /* 0x000000ff9e00720c */ /* 0x000fe20003f64270 */
[----:B------:R-:W-:Y:S01]  /*9430*/  UIMAD UR4, UR7, UR8, URZ ;  /* 0x00000008070472a4 */ /* 0x000fe2000f8e023f */
[----:B------:R-:W-:Y:S01]  /*9440*/  IMAD.U32 R10, RZ, RZ, UR9 ;  /* 0x00000009ff0a7e24 */ /* 0x000fe2000f8e00ff */
[----:B------:R-:W-:Y:S01]  /*9450*/  BSSY B0, `(.L_x_34) ;  /* 0x0000fe2000007945 */ /* 0x000fe20003800000 */
[----:B------:R-:W-:Y:S01]  /*9460*/  IMAD.WIDE.U32 R6, R3, UR8, R6 ;  /* 0x0000000803067c25 */ /* 0x000fe2000f8e0006 */
[----:B------:R-:W-:-:S03]  /*9470*/  ISETP.GT.AND P1, PT, R0, RZ, P3 ;  /* 0x000000ff0000720c */ /* 0x000fc60001f24270 */
[----:B------:R-:W-:-:S04]  /*9480*/  IMAD R10, R3, R10, UR4 ;  /* 0x00000004030a7e24 */ /* 0x000fc8000f8e020a */
[----:B------:R-:W-:Y:S01]  /*9490*/  IMAD.IADD R10, R7, 0x1, R10 ;  /* 0x00000001070a7824 */ /* 0x000fe200078e020a */
[----:B------:R-:W-:Y:S06]  /*94a0*/  @!P0 BRA `(.L_x_35) ;  /* 0x000000ac003c8947 */ /* 0x000fec0003800000 */
[----:B------:R-:W0:Y:S01]  /*94b0*/  LDC.64 R22, c[0x0][0x5b8] ;  /* 0x00016e00ff167b82 */ /* 0x000e220000000a00 */
[----:B------:R-:W2:Y:S01]  /*94c0*/  LDL.LU R11, [R1] ;  /* 0x00000000010b7983 */ /* 0x000ea20000300800 */
[----:B------:R-:W-:-:S06]  /*94d0*/  ULDC.64 UR4, c[0x0][0x5c0] ;  /* 0x0001700000047ab9 */ /* 0x000fcc0000000a00 */
[----:B------:R-:W1:Y:S08]  /*94e0*/  LDC.64 R14, c[0x0][0x5b0] ;  /* 0x00016c00ff0e7b82 */ /* 0x000e700000000a00 */
[----:B------:R-:W3:Y:S01]  /*94f0*/  LDC.64 R12, c[0x0][0x5a8] ;  /* 0x00016a00ff0c7b82 */ /* 0x000ee20000000a00 */
[C---:B0-----:R-:W-:Y:S02]  /*9500*/  IMAD R159, R22.reuse, UR10, RZ ;  /* 0x0000000a169f7c24 */ /* 0x041fe4000f8e02ff */
[----:B------:R-:W-:-:S04]  /*9510*/  IMAD.WIDE.U32 R154, R22, UR43, R18 ;  /* 0x0000002b169a7c25 */ /* 0x000fc8000f8e0012 */
[----:B------:R-:W-:Y:S02]  /*9520*/  IMAD R159, R23, UR43, R159 ;  /* 0x0000002b179f7c24 */ /* 0x000fe4000f8e029f */
[----:B-1----:R-:W-:Y:S02]  /*9530*/  IMAD R153, R14, UR7, RZ ;  /* 0x000000070e997c24 */ /* 0x002fe4000f8e02ff */
[----:B------:R-:W-:Y:S02]  /*9540*/  IMAD.IADD R21, R155, 0x1, R159 ;  /* 0x000000019b157824 */ /* 0x000fe400078e029f */
[----:B------:R-:W-:Y:S02]  /*9550*/  IMAD.MOV.U32 R20, RZ, RZ, R154 ;  /* 0x000000ffff147224 */ /* 0x000fe400078e009a */
[C---:B------:R-:W-:Y:S02]  /*9560*/  IMAD R153, R3.reuse, R15, R153 ;  /* 0x0000000f03997224 */ /* 0x040fe400078e0299 */
[----:B------:R-:W-:-:S04]  /*9570*/  IMAD.WIDE.U32 R4, R3, R14, R20 ;  /* 0x0000000e03047225 */ /* 0x000fc800078e0014 */
[----:B------:R-:W-:Y:S01]  /*9580*/  IMAD.IADD R5, R5, 0x1, R153 ;  /* 0x0000000105057824 */ /* 0x000fe200078e0299 */
[----:B---3--:R-:W-:-:S04]  /*9590*/  LEA R8, P0, R4, R12, 0x2 ;  /* 0x0000000c04087211 */ /* 0x008fc800078010ff */
[----:B------:R-:W-:-:S05]  /*95a0*/  LEA.HI.X R9, R4, R13, R5, 0x2, P0 ;  /* 0x0000000d04097211 */ /* 0x000fca00000f1405 */
[----:B------:R-:W3:Y:S01]  /*95b0*/  @P1 LDG.E.LTC128B R23, desc[UR36][R8.64] ;  /* 0x0000002408171981 */ /* 0x000ee2000c1e1920 */
[C---:B------:R-:W-:Y:S01]  /*95c0*/  LEA R4, P0, R6.reuse, UR4, 0x2 ;  /* 0x0000000406047c11 */ /* 0x040fe2000f8010ff */
[----:B------:R-:W-:Y:S03]  /*95d0*/  BSSY B1, `(.L_x_36) ;  /* 0x0000010000017945 */ /* 0x000fe60003800000 */
[----:B------:R-:W-:Y:S02]  /*95e0*/  LEA.HI.X R5, R6, UR5, R10, 0x2, P0 ;  /* 0x0000000506057c11 */ /* 0x000fe400080f140a */
[----:B---3--:R-:W-:-:S05]  /*95f0*/  LOP3.LUT R7, R23, 0xffffe000, RZ, 0xc0, !PT ;  /* 0xffffe00017077812 */ /* 0x008fca00078ec0ff */
[----:B------:R-:W-:-:S04]  /*9600*/  FMUL R7, R7, R16 ;  /* 0x0000001007077220 */ /* 0x000fc80000400000 */
[----:B--2---:R-:W-:-:S05]  /*9610*/  FFMA R7, R11, R2, R7 ;  /* 0x000000020b077223 */ /* 0x004fca0000000007 */
[----:B------:R-:W-:-:S05]  /*9620*/  F2FP.TF32.F32.PACK_B R7, R7 ;  /* 0x00000007ff07723e */ /* 0x000fca00024050ff */
[----:B------:R0:W-:Y:S02]  /*9630*/  @P1 STG.E desc[UR36][R4.64], R7 ;  /* 0x0000000704001986 */ /* 0x0001e4000c101924 */
[----:B0-----:R-:W-:-:S04]  /*9640*/  IMAD.WIDE.U32 R6, R3, R14, R18 ;  /* 0x0000000e03067225 */ /* 0x001fc800078e0012 */
[----:B------:R-:W-:Y:S02]  /*9650*/  IMAD.IADD R7, R153, 0x1, R7 ;  /* 0x0000000199077824 */ /* 0x000fe400078e0207 */
[----:B------:R-:W-:-:S04]  /*9660*/  IMAD.WIDE.U32 R6, R22, UR43, R6 ;  /* 0x0000002b16067c25 */ /* 0x000fc8000f8e0006 */
[----:B------:R-:W-:Y:S01]  /*9670*/  IMAD.IADD R7, R159, 0x1, R7 ;  /* 0x000000019f077824 */ /* 0x000fe200078e0207 */
[----:B------:R-:W-:-:S04]  /*9680*/  LEA R10, P0, R6, R12, 0x2 ;  /* 0x0000000c060a7211 */ /* 0x000fc800078010ff */
[----:B------:R-:W-:Y:S02]  /*9690*/  LEA.HI.X R11, R6, R13, R7, 0x2, P0 ;  /* 0x0000000d060b7211 */ /* 0x000fe400000f1407 */
[----:B------:R-:W-:-:S13]  /*96a0*/  ISETP.GT.AND P0, PT, R0, 0x1, P3 ;  /* 0x000000010000780c */ /* 0x000fda0001f04270 */
[----:B------:R-:W-:Y:S05]  /*96b0*/  @!P0 BRA `(.L_x_37) ;  /* 0x0000000000048947 */ /* 0x000fea0003800000 */
[----:B------:R0:W5:Y:S02]  /*96c0*/  LDG.E.LTC128B R23, desc[UR36][R10.64+0x4] ;  /* 0x000004240a177981 */ /* 0x000164000c1e1920 */
.L_x_37:
[----:B------:R-:W-:Y:S05]  /*96d0*/  BSYNC B1 ;  /* 0x0000000000017941 */ /* 0x000fea0003800000 */
.L_x_36:
[----:B------:R-:W2:Y:S01]  /*96e0*/  LDL.LU R7, [R1+0x4] ;  /* 0x0000040001077983 */ /* 0x000ea20000300800 */
[----:B-----5:R-:W-:Y:S01]  /*96f0*/  LOP3.LUT R6, R23, 0xffffe000, RZ, 0xc0, !PT ;  /* 0xffffe00017067812 */ /* 0x020fe200078ec0ff */
[C---:B------:R-:W-:Y:S01]  /*9700*/  IMAD.SHL.U32 R156, R14.reuse, 0x8, RZ ;  /* 0x000000080e9c7824 */ /* 0x040fe200078e00ff */
[----:B------:R-:W-:Y:S01]  /*9710*/  SHF.L.U64.HI R157, R14, 0x3, R15 ;  /* 0x000000030e9d7819 */ /* 0x000fe2000001020f */
[----:B------:R-:W3:Y:S02]  /*9720*/  LDL.LU R160, [R1+0x8] ;  /* 0x0000080001a07983 */ /* 0x000ee40000300800 */
[----:B------:R-:W-:-:S04]  /*9730*/  FMUL R6, R6, R16 ;  /* 0x0000001006067220 */ /* 0x000fc80000400000 */
[----:B--2---:R-:W-:-:S05]  /*9740*/  FFMA R6, R7, R2, R6 ;  /* 0x0000000207067223 */ /* 0x004fca0000000006 */
[----:B------:R-:W-:-:S05]  /*9750*/  F2FP.TF32.F32.PACK_B R6, R6 ;  /* 0x00000006ff06723e */ /* 0x000fca00024050ff */
[----:B------:R1:W-:Y:S01]  /*9760*/  @P0 STG.E desc[UR36][R4.64+0x4], R6 ;  /* 0x0000040604000986 */ /* 0x0003e2000c101924 */
[----:B------:R-:W-:-:S04]  /*9770*/  ISETP.GT.AND P0, PT, R158, 0x8, PT ;  /* 0x000000089e00780c */ /* 0x000fc80003f04270 */
[----:B------:R-:W-:Y:S01]  /*9780*/  ISETP.GT.AND P1, PT, R0, RZ, P0 ;  /* 0x000000ff0000720c */ /* 0x000fe20000724270 */
[----:B-1----:R-:W-:-:S04]  /*9790*/  IMAD.WIDE.U32 R6, R3, R14, R156 ;  /* 0x0000000e03067225 */ /* 0x002fc800078e009c */
[----:B------:R-:W-:Y:S01]  /*97a0*/  IMAD.IADD R153, R153, 0x1, R7 ;  /* 0x0000000199997824 */ /* 0x000fe200078e0207 */
[----:B------:R-:W-:-:S04]  /*97b0*/  IADD3 R7, P2, R154, R6, RZ ;  /* 0x000000069a077210 */ /* 0x000fc80007f5e0ff */
[----:B------:R-:W-:Y:S02]  /*97c0*/  IADD3.X R9, R153, R21, RZ, P2, !PT ;  /* 0x0000001599097210 */ /* 0x000fe400017fe4ff */
[----:B------:R-:W-:-:S04]  /*97d0*/  LEA R8, P2, R7, R12, 0x2 ;  /* 0x0000000c07087211 */ /* 0x000fc800078410ff */
[----:B------:R-:W-:-:S05]  /*97e0*/  LEA.HI.X R9, R7, R13, R9, 0x2, P2 ;  /* 0x0000000d07097211 */ /* 0x000fca00010f1409 */
[----:B------:R1:W2:Y:S01]  /*97f0*/  @P1 LDG.E.LTC128B R23, desc[UR36][R8.64] ;  /* 0x0000002408171981 */ /* 0x0002a2000c1e1920 */
[----:B------:R-:W-:Y:S01]  /*9800*/  IADD3 R6, P2, R18, R6, RZ ;  /* 0x0000000612067210 */ /* 0x000fe20007f5e0ff */
[----:B------:R-:W-:Y:S01]  /*9810*/  IMAD.U32 R161, RZ, RZ, UR8 ;  /* 0x00000008ffa17e24 */ /* 0x000fe2000f8e00ff */
[----:B------:R-:W-:Y:S01]  /*9820*/  ISETP.GT.AND P4, PT, R0, 0x1, P0 ;  /* 0x000000010000780c */ /* 0x000fe20000784270 */
[----:B------:R-:W-:Y:S02]  /*9830*/  BSSY B1, `(.L_x_38) ;  /* 0x0000013000017945 */ /* 0x000fe40003800000 */
[----:B------:R-:W-:Y:S02]  /*9840*/  IMAD.X R7, R19, 0x1, R153, P2 ;  /* 0x0000000113077824 */ /* 0x000fe400010e0699 */
[----:B------:R-:W-:Y:S02]  /*9850*/  IMAD.SHL.U32 R161, R161, 0x20, RZ ;  /* 0x00000020a1a17824 */ /* 0x000fe400078e00ff */
[----:B------:R-:W-:-:S04]  /*9860*/  IMAD.WIDE.U32 R6, R22, UR43, R6 ;  /* 0x0000002b16067c25 */ /* 0x000fc8000f8e0006 */
[----:B------:R-:W-:Y:S01]  /*9870*/  IMAD.IADD R7, R159, 0x1, R7 ;  /* 0x000000019f077824 */ /* 0x000fe200078e0207 */
[----:B-1----:R-:W-:-:S04]  /*9880*/  LEA R8, P2, R6, R12, 0x2 ;  /* 0x0000000c06087211 */ /* 0x002fc800078410ff */
[----:B------:R-:W-:Y:S01]  /*9890*/  LEA.HI.X R9, R6, R13, R7, 0x2, P2 ;  /* 0x0000000d06097211 */ /* 0x000fe200010f1407 */
[----:B------:R-:W-:Y:S01]  /*98a0*/  IMAD.U32 R6, RZ, RZ, UR8 ;  /* 0x00000008ff067e24 */ /* 0x000fe2000f8e00ff */
[----:B--2---:R-:W-:-:S05]  /*98b0*/  LOP3.LUT R153, R23, 0xffffe000, RZ, 0xc0, !PT ;  /* 0xffffe00017997812 */ /* 0x004fca00078ec0ff */
[----:B------:R-:W-:-:S04]  /*98c0*/  FMUL R153, R153, R16 ;  /* 0x0000001099997220 */ /* 0x000fc80000400000 */
[----:B---3--:R-:W-:Y:S01]  /*98d0*/  FFMA R153, R160, R2, R153 ;  /* 0x00000002a0997223 */ /* 0x008fe20000000099 */
[----:B------:R-:W-:-:S04]  /*98e0*/  IMAD.U32 R160, RZ, RZ, UR9 ;  /* 0x00000009ffa07e24 */ /* 0x000fc8000f8e00ff */
[----:B------:R-:W-:Y:S02]  /*98f0*/  F2FP.TF32.F32.PACK_B R153, R153 ;  /* 0x00000099ff99723e */ /* 0x000fe400024050ff */
[----:B------:R-:W-:Y:S02]  /*9900*/  SHF.L.U64.HI R160, R6, 0x5, R160 ;  /* 0x0000000506a07819 */ /* 0x000fe400000102a0 */
[----:B------:R-:W-:-:S05]  /*9910*/  IADD3 R6, P2, R161, R4, RZ ;  /* 0x00000004a1067210 */ /* 0x000fca0007f5e0ff */
[----:B------:R-:W-:-:S05]  /*9920*/  IMAD.X R7, R160, 0x1, R5, P2 ;  /* 0x00000001a0077824 */ /* 0x000fca00010e0605 */
[----:B------:R1:W-:Y:S01]  /*9930*/  @P1 STG.E desc[UR36][R6.64], R153 ;  /* 0x0000009906001986 */ /* 0x0003e2000c101924 */
[----:B------:R-:W-:Y:S05]  /*9940*/  @!P4 BRA `(.L_x_39) ;  /* 0x000000000004c947 */ /* 0x000fea0003800000 */
[----:B------:R2:W5:Y:S02]  /*9950*/  LDG.E.LTC128B R23, desc[UR36][R8.64+0x4] ;  /* 0x0000042408177981 */ /* 0x000564000c1e1920 */
.L_x_39:
[----:B------:R-:W-:Y:S05]  /*9960*/  BSYNC B1 ;  /* 0x0000000000017941 */ /* 0x000fea0003800000 */
.L_x_38:
[----:B------:R-:W3:Y:S01]  /*9970*/  LDL.LU R162, [R1+0xc] ;  /* 0x00000c0001a27983 */ /* 0x000ee20000300800 */
[----:B-1---5:R-:W-:Y:S01]  /*9980*/  LOP3.LUT R153, R23, 0xffffe000, RZ, 0xc0, !PT ;  /* 0xffffe00017997812 */ /* 0x022fe200078ec0ff */
[----:B------:R-:W-:Y:S01]  /*9990*/  BSSY B1, `(.L_x_40) ;  /* 0x0000009000017945 */ /* 0x000fe20003800000 */
[----:B------:R-:W-:-:S03]  /*99a0*/  ISETP.GT.AND P1, PT, R0, 0x8, P3 ;  /* 0x000000080000780c */ /* 0x000fc60001f24270 */
[----:B------:R-:W-:-:S04]  /*99b0*/  FMUL R153, R153, R16 ;  /* 0x0000001099997220 */ /* 0x000fc80000400000 */
[----:B---3--:R-:W-:-:S05]  /*99c0*/  FFMA R153, R162, R2, R153 ;  /* 0x00000002a2997223 */ /* 0x008fca0000000099 */
[----:B------:R-:W-:-:S05]  /*99d0*/  F2FP.TF32.F32.PACK_B R153, R153 ;  /* 0x00000099ff99723e */ /* 0x000fca00024050ff */
[----:B------:R1:W-:Y:S02]  /*99e0*/  @P4 STG.E desc[UR36][R6.64+0x4], R153 ;  /* 0x0000049906004986 */ /* 0x0003e4000c101924 */
[----:B-1----:R-:W-:Y:S01]  /*99f0*/  IMAD.MOV.U32 R153, RZ, RZ, R23 ;  /* 0x000000ffff997224 */ /* 0x002fe200078e0017 */
[----:B------:R-:W-:Y:S06]  /*9a00*/  @!P1 BRA `(.L_x_41) ;  /* 0x0000000000049947 */ /* 0x000fec0003800000 */
[----:B------:R1:W5:Y:S02]  /*9a10*/  LDG.E.LTC128B R153, desc[UR36][R10.64+0x20] ;  /* 0x000020240a997981 */ /* 0x000364000c1e1920 */
.L_x_41:
[----:B------:R-:W-:Y:S05]  /*9a20*/  BSYNC B1 ;  /* 0x0000000000017941 */ /* 0x000fea0003800000 */
.L_x_40:
[----:B------:R-:W3:Y:S01]  /*9a30*/  LDL.LU R162, [R1+0x10] ;  /* 0x0000100001a27983 */ /* 0x000ee20000300800 */
[----:B-----5:R-:W-:Y:S01]  /*9a40*/  LOP3.LUT R23, R153, 0xffffe000, RZ, 0xc0, !PT ;  /* 0xffffe00099177812 */ /* 0x020fe200078ec0ff */
[----:B------:R-:W-:Y:S01]  /*9a50*/  BSSY B1, `(.L_x_42) ;  /* 0x0000008000017945 */ /* 0x000fe20003800000 */
[----:B------:R-:W-:-:S03]  /*9a60*/  ISETP.GT.AND P2, PT, R0, 0x9, P3 ;  /* 0x000000090000780c */ /* 0x000fc60001f44270 */
[----:B------:R-:W-:-:S04]  /*9a70*/  FMUL R23, R23, R16 ;  /* 0x0000001017177220 */ /* 0x000fc80000400000 */
[----:B---3--:R-:W-:-:S05]  /*9a80*/  FFMA R23, R162, R2, R23 ;  /* 0x00000002a2177223 */ /* 0x008fca0000000017 */
[----:B------:R-:W-:-:S05]  /*9a90*/  F2FP.TF32.F32.PACK_B R23, R23 ;  /* 0x00000017ff17723e */ /* 0x000fca00024050ff */
[----:B------:R3:W-:Y:S01]  /*9aa0*/  @P1 STG.E desc[UR36][R4.64+0x20], R23 ;  /* 0x0000201704001986 */ /* 0x0007e2000c101924 */
[----:B------:R-:W-:Y:S05]  /*9ab0*/  @!P2 BRA `(.L_x_43) ;  /* 0x000000000004a947 */ /* 0x000fea0003800000 */
[----:B------:R4:W5:Y:S02]  /*9ac0*/  LDG.E.LTC128B R153, desc[UR36][R10.64+0x24] ;  /* 0x000024240a997981 */ /* 0x000964000c1e1920 */
.L_x_43:
[----:B------:R-:W-:Y:S05]  /*9ad0*/  BSYNC B1 ;  /* 0x0000000000017941 */ /* 0x000fea0003800000 */
.L_x_42:
[----:B------:R-:W2:Y:S01]  /*9ae0*/  LDL.LU R162, [R1+0x14] ;  /* 0x0000140001a27983 */ /* 0x000ea20000300800 */
[----:B---3-5:R-:W-:Y:S01]  /*9af0*/  LOP3.LUT R23, R153, 0xffffe000, RZ, 0xc0, !PT ;  /* 0xffffe00099177812 */ /* 0x028fe200078ec0ff */
[----:B------:R-:W-:Y:S01]  /*9b00*/  BSSY B1, `(.L_x_44) ;  /* 0x0000008000017945 */ /* 0x000fe20003800000 */
[----:B------:R-:W-:-:S03]  /*9b10*/  ISETP.GT.AND P1, PT, R0, 0x8, P0 ;  /* 0x000000080000780c */ /* 0x000fc60000724270 */
[----:B------:R-:W-:-:S04]  /*9b20*/  FMUL R23, R23, R16 ;  /* 0x0000001017177220 */ /* 0x000fc80000400000 */
[----:B--2---:R-:W-:-:S05]  /*9b30*/  FFMA R23, R162, R2, R23 ;  /* 0x00000002a2177223 */ /* 0x004fca0000000017 */
[----:B------:R-:W-:-:S05]  /*9b40*/  F2FP.TF32.F32.PACK_B R23, R23 ;  /* 0x00000017ff17723e */ /* 0x000fca00024050ff */
[----:B------:R2:W-:Y:S01]  /*9b50*/  @P2 STG.E desc[UR36][R4.64+0x24], R23 ;  /* 0x0000241704002986 */ /* 0x0005e2000c101924 */
[----:B------:R-:W-:Y:S05]  /*9b60*/  @!P1 BRA `(.L_x_45) ;  /* 0x0000000000049947 */ /* 0x000fea0003800000 */
[----:B------:R3:W5:Y:S02]  /*9b70*/  LDG.E.LTC128B R153, desc[UR36][R8.64+0x20] ;  /* 0x0000202408997981 */ /* 0x000764000c1e1920 */
.L_x_45:
[----:B------:R-:W-:Y:S05]  /*9b80*/  BSYNC B1 ;  /* 0x0000000000017941 */ /* 0x000fea0003800000 */
.L_x_44:
[----:B------:R-:W4:Y:S01]  /*9b90*/  LDL.LU R162, [R1+0x18] ;  /* 0x0000180001a27983 */ /* 0x000f220000300800 */
[----:B--2--5:R-:W-:Y:S01]  /*9ba0*/  LOP3.LUT R23, R153, 0xffffe000, RZ, 0xc0, !PT ;  /* 0xffffe00099177812 */ /* 0x024fe200078ec0ff */
[----:B------:R-:W-:Y:S01]  /*9bb0*/  BSSY B1, `(.L_x_46) ;  /* 0x0000008000017945 */ /* 0x000fe20003800000 */
[----:B------:R-:W-:-:S03]  /*9bc0*/  ISETP.GT.AND P2, PT, R0, 0x9, P0 ;  /* 0x000000090000780c */ /* 0x000fc60000744270 */
[----:B------:R-:W-:-:S04]  /*9bd0*/  FMUL R23, R23, R16 ;  /* 0x0000001017177220 */ /* 0x000fc80000400000 */
[----:B----4-:R-:W-:-:S05]  /*9be0*/  FFMA R23, R162, R2, R23 ;  /* 0x00000002a2177223 */ /* 0x010fca0000000017 */
[----:B------:R-:W-:-:S05]  /*9bf0*/  F2FP.TF32.F32.PACK_B R23, R23 ;  /* 0x00000017ff17723e */ /* 0x000fca00024050ff */
[----:B------:R2:W-:Y:S01]  /*9c00*/  @P1 STG.E desc[UR36][R6.64+0x20], R23 ;  /* 0x0000201706001986 */ /* 0x0005e2000c101924 */
[----:B------:R-:W-:Y:S05]  /*9c10*/  @!P2 BRA `(.L_x_47) ;  /* 0x000000000004a947 */ /* 0x000fea0003800000 */
[----:B------:R4:W5:Y:S02]  /*9c20*/  LDG.E.LTC128B R153, desc[UR36][R8.64+0x24] ;  /* 0x0000242408997981 */ /* 0x000964000c1e1920 */
.L_x_47:
[----:B------:R-:W-:Y:S05]  /*9c30*/  BSYNC B1 ;  /* 0x0000000000017941 */ /* 0x000fea0003800000 */
.L_x_46:
[----:B------:R-:W3:Y:S01]  /*9c40*/  LDL.LU R162, [R1+0x1c] ;  /* 0x00001c0001a27983 */ /* 0x000ee20000300800 */
[----:B--2--5:R-:W-:Y:S01]  /*9c50*/  LOP3.LUT R23, R153, 0xffffe000, RZ, 0xc0, !PT ;  /* 0xffffe00099177812 */ /* 0x024fe200078ec0ff */
        /* <DEDUP_REMOVED lines=8> */
.L_x_49:
[----:B------:R-:W-:Y:S05]  /*9ce0*/  BSYNC B1 ;  /* 0x0000000000017941 */ /* 0x000fea0003800000 */
.L_x_48:
        /* <DEDUP_REMOVED lines=10> */
.L_x_51:
[----:B------:R-:W-:Y:S05]  /*9d90*/  BSYNC B1 ;  /* 0x0000000000017941 */ /* 0x000fea0003800000 */
.L_x_50:
        /* <DEDUP_REMOVED lines=10> */
.L_x_53:
[----:B------:R-:W-:Y:S05]  /*9e40*/  BSYNC B1 ;  /* 0x0000000000017941 */ /* 0x000fea0003800000 */
.L_x_52:
        /* <DEDUP_REMOVED lines=10> */
.L_x_55:
[----:B------:R-:W-:Y:S05]  /*9ef0*/  BSYNC B1 ;  /* 0x0000000000017941 */ /* 0x000fea0003800000 */
.L_x_54:
        /* <DEDUP_REMOVED lines=10> */
.L_x_57:
[----:B------:R-:W-:Y:S05]  /*9fa0*/  BSYNC B1 ;  /* 0x0000000000017941 */ /* 0x000fea0003800000 */
.L_x_56:
        /* <DEDUP_REMOVED lines=10> */
.L_x_59:
[----:B------:R-:W-:Y:S05]  /*a050*/  BSYNC B1 ;  /* 0x0000000000017941 */ /* 0x000fea0003800000 */
.L_x_58:
        /* <DEDUP_REMOVED lines=10> */
.L_x_61:
[----:B------:R-:W-:Y:S05]  /*a100*/  BSYNC B1 ;  /* 0x0000000000017941 */ /* 0x000fea0003800000 */
.L_x_60:
        /* <DEDUP_REMOVED lines=10> */
.L_x_63:
[----:B------:R-:W-:Y:S05]  /*a1b0*/  BSYNC B1 ;  /* 0x0000000000017941 */ /* 0x000fea0003800000 */
.L_x_62:
        /* <DEDUP_REMOVED lines=10> */
.L_x_65:
[----:B------:R-:W-:Y:S05]  /*a260*/  BSYNC B1 ;  /* 0x0000000000017941 */ /* 0x000fea0003800000 */
.L_x_64:
        /* <DEDUP_REMOVED lines=10> */
.L_x_67:
[----:B------:R-:W-:Y:S05]  /*a310*/  BSYNC B1 ;  /* 0x0000000000017941 */ /* 0x000fea0003800000 */
.L_x_66:
        /* <DEDUP_REMOVED lines=10> */
.L_x_69:
[----:B------:R-:W-:Y:S05]  /*a3c0*/  BSYNC B1 ;  /* 0x0000000000017941 */ /* 0x000fea0003800000 */
.L_x_68:
        /* <DEDUP_REMOVED lines=10> */
.L_x_71:
[----:B------:R-:W-:Y:S05]  /*a470*/  BSYNC B1 ;  /* 0x0000000000017941 */ /* 0x000fea0003800000 */
.L_x_70:
        /* <DEDUP_REMOVED lines=10> */
.L_x_73:
[----:B------:R-:W-:Y:S05]  /*a520*/  BSYNC B1 ;  /* 0x0000000000017941 */ /* 0x000fea0003800000 */
.L_x_72:
        /* <DEDUP_REMOVED lines=10> */
.L_x_75:
[----:B------:R-:W-:Y:S05]  /*a5d0*/  BSYNC B1 ;  /* 0x0000000000017941 */ /* 0x000fea0003800000 */
.L_x_74:
        /* <DEDUP_REMOVED lines=10> */
.L_x_77:
[----:B------:R-:W-:Y:S05]  /*a680*/  BSYNC B1 ;  /* 0x0000000000017941 */ /* 0x000fea0003800000 */
.L_x_76:
        /* <DEDUP_REMOVED lines=10> */
.L_x_79:
[----:B------:R-:W-:Y:S05]  /*a730*/  BSYNC B1 ;  /* 0x0000000000017941 */ /* 0x000fea0003800000 */
.L_x_78:
        /* <DEDUP_REMOVED lines=10> */
.L_x_81:
[----:B------:R-:W-:Y:S05]  /*a7e0*/  BSYNC B1 ;  /* 0x0000000000017941 */ /* 0x000fea0003800000 */
.L_x_80:
        /* <DEDUP_REMOVED lines=10> */
.L_x_83:
[----:B------:R-:W-:Y:S05]  /*a890*/  BSYNC B1 ;  /* 0x0000000000017941 */ /* 0x000fea0003800000 */
.L_x_82:
        /* <DEDUP_REMOVED lines=10> */
.L_x_85:
[----:B------:R-:W-:Y:S05]  /*a940*/  BSYNC B1 ;  /* 0x0000000000017941 */ /* 0x000fea0003800000 */
.L_x_84:
        /* <DEDUP_REMOVED lines=10> */
.L_x_87:
[----:B------:R-:W-:Y:S05]  /*a9f0*/  BSYNC B1 ;  /* 0x0000000000017941 */ /* 0x000fea0003800000 */
.L_x_86:
        /* <DEDUP_REMOVED lines=10> */
.L_x_89:
[----:B------:R-:W-:Y:S05]  /*aaa0*/  BSYNC B1 ;  /* 0x0000000000017941 */ /* 0x000fea0003800000 */
.L_x_88:
        /* <DEDUP_REMOVED lines=10> */
.L_x_91:
[----:B------:R-:W-:Y:S05]  /*ab50*/  BSYNC B1 ;  /* 0x0000000000017941 */ /* 0x000fea0003800000 */
.L_x_90:
        /* <DEDUP_REMOVED lines=10> */
.L_x_93:
[----:B------:R-:W-:Y:S05]  /*ac00*/  BSYNC B1 ;  /* 0x0000000000017941 */ /* 0x000fea0003800000 */
.L_x_92:
        /* <DEDUP_REMOVED lines=10> */
.L_x_95:
[----:B------:R-:W-:Y:S05]  /*acb0*/  BSYNC B1 ;  /* 0x0000000000017941 */ /* 0x000fea0003800000 */
.L_x_94:
        /* <DEDUP_REMOVED lines=10> */
.L_x_97:
[----:B------:R-:W-:Y:S05]  /*ad60*/  BSYNC B1 ;  /* 0x0000000000017941 */ /* 0x000fea0003800000 */
.L_x_96:
        /* <DEDUP_REMOVED lines=10> */
.L_x_99:
[----:B------:R-:W-:Y:S05]  /*ae10*/  BSYNC B1 ;  /* 0x0000000000017941 */ /* 0x000fea0003800000 */
.L_x_98:
        /* <DEDUP_REMOVED lines=10> */
.L_x_101:
[----:B------:R-:W-:Y:S05]  /*aec0*/  BSYNC B1 ;  /* 0x0000000000017941 */ /* 0x000fea0003800000 */
.L_x_100:
        /* <DEDUP_REMOVED lines=10> */
.L_x_103:
[----:B------:R-:W-:Y:S05]  /*af70*/  BSYNC B1 ;  /* 0x0000000000017941 */ /* 0x000fea0003800000 */
.L_x_102:
        /* <DEDUP_REMOVED lines=10> */
.L_x_105:
[----:B------:R-:W-:Y:S05]  /*b020*/  BSYNC B1 ;  /* 0x0000000000017941 */ /* 0x000fea0003800000 */
.L_x_104:
        /* <DEDUP_REMOVED lines=10> */
.L_x_107:
[----:B------:R-:W-:Y:S05]  /*b0d0*/  BSYNC B1 ;  /* 0x0000000000017941 */ /* 0x000fea0003800000 */
.L_x_106:
        /* <DEDUP_REMOVED lines=10> */
.L_x_109:
[----:B------:R-:W-:Y:S05]  /*b180*/  BSYNC B1 ;  /* 0x0000000000017941 */ /* 0x000fea0003800000 */
.L_x_108:
        /* <DEDUP_REMOVED lines=10> */
.L_x_111:
[----:B------:R-:W-:Y:S05]  /*b230*/  BSYNC B1 ;  /* 0x0000000000017941 */ /* 0x000fea0003800000 */
.L_x_110:
        /* <DEDUP_REMOVED lines=10> */
.L_x_113:
[----:B------:R-:W-:Y:S05]  /*b2e0*/  BSYNC B1 ;  /* 0x0000000000017941 */ /* 0x000fea0003800000 */
.L_x_112:
        /* <DEDUP_REMOVED lines=10> */
.L_x_115:
[----:B------:R-:W-:Y:S05]  /*b390*/  BSYNC B1 ;  /* 0x0000000000017941 */ /* 0x000fea0003800000 */
.L_x_114:
        /* <DEDUP_REMOVED lines=10> */
.L_x_117:
[----:B------:R-:W-:Y:S05]  /*b440*/  BSYNC B1 ;  /* 0x0000000000017941 */ /* 0x000fea0003800000 */
.L_x_116:
        /* <DEDUP_REMOVED lines=10> */
.L_x_119:
[----:B------:R-:W-:Y:S05]  /*b4f0*/  BSYNC B1 ;  /* 0x0000000000017941 */ /* 0x000fea0003800000 */
.L_x_118:
        /* <DEDUP_REMOVED lines=10> */
.L_x_121:
[----:B------:R-:W-:Y:S05]  /*b5a0*/  BSYNC B1 ;  /* 0x0000000000017941 */ /* 0x000fea0003800000 */
.L_x_120:
        /* <DEDUP_REMOVED lines=10> */
.L_x_123:
[----:B------:R-:W-:Y:S05]  /*b650*/  BSYNC B1 ;  /* 0x0000000000017941 */ /* 0x000fea0003800000 */
.L_x_122:
        /* <DEDUP_REMOVED lines=10> */
.L_x_125:
[----:B------:R-:W-:Y:S05]  /*b700*/  BSYNC B1 ;  /* 0x0000000000017941 */ /* 0x000fea0003800000 */
.L_x_124:
        /* <DEDUP_REMOVED lines=10> */
.L_x_127:
[----:B------:R-:W-:Y:S05]  /*b7b0*/  BSYNC B1 ;  /* 0x0000000000017941 */ /* 0x000fea0003800000 */
.L_x_126:
        /* <DEDUP_REMOVED lines=10> */
.L_x_129:
[----:B------:R-:W-:Y:S05]  /*b860*/  BSYNC B1 ;  /* 0x0000000000017941 */ /* 0x000fea0003800000 */
.L_x_128:
        /* <DEDUP_REMOVED lines=10> */
.L_x_131:
[----:B------:R-:W-:Y:S05]  /*b910*/  BSYNC B1 ;  /* 0x0000000000017941 */ /* 0x000fea0003800000 */
.L_x_130:
        /* <DEDUP_REMOVED lines=10> */
.L_x_133:
[----:B------:R-:W-:Y:S05]  /*b9c0*/  BSYNC B1 ;  /* 0x0000000000017941 */ /* 0x000fea0003800000 */
.L_x_132:
        /* <DEDUP_REMOVED lines=10> */
.L_x_135:
[----:B------:R-:W-:Y:S05]  /*ba70*/  BSYNC B1 ;  /* 0x0000000000017941 */ /* 0x000fea0003800000 */
.L_x_134:
        /* <DEDUP_REMOVED lines=10> */
.L_x_137:
[----:B------:R-:W-:Y:S05]  /*bb20*/  BSYNC B1 ;  /* 0x0000000000017941 */ /* 0x000fea0003800000 */
.L_x_136:
        /* <DEDUP_REMOVED lines=10> */
.L_x_139:
[----:B------:R-:W-:Y:S05]  /*bbd0*/  BSYNC B1 ;  /* 0x0000000000017941 */ /* 0x000fea0003800000 */
.L_x_138:
        /* <DEDUP_REMOVED lines=10> */
.L_x_141:
[----:B------:R-:W-:Y:S05]  /*bc80*/  BSYNC B1 ;  /* 0x0000000000017941 */ /* 0x000fea0003800000 */
.L_x_140:
        /* <DEDUP_REMOVED lines=10> */
.L_x_143:
[----:B------:R-:W-:Y:S05]  /*bd30*/  BSYNC B1 ;  /* 0x0000000000017941 */ /* 0x000fea0003800000 */
.L_x_142:
        /* <DEDUP_REMOVED lines=10> */
.L_x_145:
[----:B------:R-:W-:Y:S05]  /*bde0*/  BSYNC B1 ;  /* 0x0000000000017941 */ /* 0x000fea0003800000 */
.L_x_144:
        /* <DEDUP_REMOVED lines=10> */
.L_x_147:
[----:B------:R-:W-:Y:S05]  /*be90*/  BSYNC B1 ;  /* 0x0000000000017941 */ /* 0x000fea0003800000 */
.L_x_146:
        /* <DEDUP_REMOVED lines=10> */
.L_x_149:
[----:B------:R-:W-:Y:S05]  /*bf40*/  BSYNC B1 ;  /* 0x0000000000017941 */ /* 0x000fea0003800000 */
.L_x_148:
        /* <DEDUP_REMOVED lines=10> */
.L_x_151:
[----:B------:R-:W-:Y:S05]  /*bff0*/  BSYNC B1 ;  /* 0x0000000000017941 */ /* 0x000fea0003800000 */
.L_x_150:
        /* <DEDUP_REMOVED lines=10> */
.L_x_153:
[----:B------:R-:W-:Y:S05]  /*c0a0*/  BSYNC B1 ;  /* 0x0000000000017941 */ /* 0x000fea0003800000 */
.L_x_152:
        /* <DEDUP_REMOVED lines=10> */
.L_x_155:
[----:B------:R-:W-:Y:S05]  /*c150*/  BSYNC B1 ;  /* 0x0000000000017941 */ /* 0x000fea0003800000 */
.L_x_154:
        /* <DEDUP_REMOVED lines=10> */
.L_x_157:
[----:B------:R-:W-:Y:S05]  /*c200*/  BSYNC B1 ;  /* 0x0000000000017941 */ /* 0x000fea0003800000 */
.L_x_156:
        /* <DEDUP_REMOVED lines=10> */
.L_x_159:
[----:B------:R-:W-:Y:S05]  /*c2b0*/  BSYNC B1 ;  /* 0x0000000000017941 */ /* 0x000fea0003800000 */
.L_x_158:
        /* <DEDUP_REMOVED lines=10> */
.L_x_161:
[----:B------:R-:W-:Y:S05]  /*c360*/  BSYNC B1 ;  /* 0x0000000000017941 */ /* 0x000fea0003800000 */
.L_x_160:
        /* <DEDUP_REMOVED lines=10> */
.L_x_163:
[----:B------:R-:W-:Y:S05]  /*c410*/  BSYNC B1 ;  /* 0x0000000000017941 */ /* 0x000fea0003800000 */
.L_x_162:
        /* <DEDUP_REMOVED lines=10> */
.L_x_165:
[----:B------:R-:W-:Y:S05]  /*c4c0*/  BSYNC B1 ;  /* 0x0000000000017941 */ /* 0x000fea0003800000 */
.L_x_164:
        /* <DEDUP_REMOVED lines=10> */
.L_x_167:
[----:B------:R-:W-:Y:S05]  /*c570*/  BSYNC B1 ;  /* 0x0000000000017941 */ /* 0x000fea0003800000 */
.L_x_166:
        /* <DEDUP_REMOVED lines=10> */
.L_x_169:
[----:B------:R-:W-:Y:S05]  /*c620*/  BSYNC B1 ;  /* 0x0000000000017941 */ /* 0x000fea0003800000 */
.L_x_168:
        /* <DEDUP_REMOVED lines=10> */
.L_x_171:
[----:B------:R-:W-:Y:S05]  /*c6d0*/  BSYNC B1 ;  /* 0x0000000000017941 */ /* 0x000fea0003800000 */
.L_x_170:
        /* <DEDUP_REMOVED lines=10> */
.L_x_173:
[----:B------:R-:W-:Y:S05]  /*c780*/  BSYNC B1 ;  /* 0x0000000000017941 */ /* 0x000fea0003800000 */
.L_x_172:
        /* <DEDUP_REMOVED lines=10> */
.L_x_175:
[----:B------:R-:W-:Y:S05]  /*c830*/  BSYNC B1 ;  /* 0x0000000000017941 */ /* 0x000fea0003800000 */
.L_x_174:
        /* <DEDUP_REMOVED lines=10> */
.L_x_177:
[----:B------:R-:W-:Y:S05]  /*c8e0*/  BSYNC B1 ;  /* 0x0000000000017941 */ /* 0x000fea0003800000 */
.L_x_176:
        /* <DEDUP_REMOVED lines=10> */
.L_x_179:
[----:B------:R-:W-:Y:S05]  /*c990*/  BSYNC B1 ;  /* 0x0000000000017941 */ /* 0x000fea0003800000 */
.L_x_178:
        /* <DEDUP_REMOVED lines=10> */
.L_x_181:
[----:B------:R-:W-:Y:S05]  /*ca40*/  BSYNC B1 ;  /* 0x0000000000017941 */ /* 0x000fea0003800000 */
.L_x_180:
        /* <DEDUP_REMOVED lines=10> */
.L_x_183:
[----:B------:R-:W-:Y:S05]  /*caf0*/  BSYNC B1 ;  /* 0x0000000000017941 */ /* 0x000fea0003800000 */
.L_x_182:
        /* <DEDUP_REMOVED lines=10> */
.L_x_185:
[----:B------:R-:W-:Y:S05]  /*cba0*/  BSYNC B1 ;  /* 0x0000000000017941 */ /* 0x000fea0003800000 */
.L_x_184:
        /* <DEDUP_REMOVED lines=10> */
.L_x_187:
[----:B------:R-:W-:Y:S05]  /*cc50*/  BSYNC B1 ;  /* 0x0000000000017941 */ /* 0x000fea0003800000 */
.L_x_186:
        /* <DEDUP_REMOVED lines=10> */
.L_x_189:
[----:B------:R-:W-:Y:S05]  /*cd00*/  BSYNC B1 ;  /* 0x0000000000017941 */ /* 0x000fea0003800000 */
.L_x_188:
        /* <DEDUP_REMOVED lines=10> */
.L_x_191:
[----:B------:R-:W-:Y:S05]  /*cdb0*/  BSYNC B1 ;  /* 0x0000000000017941 */ /* 0x000fea0003800000 */
.L_x_190:
        /* <DEDUP_REMOVED lines=10> */
.L_x_193:
[----:B------:R-:W-:Y:S05]  /*ce60*/  BSYNC B1 ;  /* 0x0000000000017941 */ /* 0x000fea0003800000 */
.L_x_192:
        /* <DEDUP_REMOVED lines=10> */
.L_x_195:
[----:B------:R-:W-:Y:S05]  /*cf10*/  BSYNC B1 ;  /* 0x0000000000017941 */ /* 0x000fea0003800000 */
.L_x_194:
        /* <DEDUP_REMOVED lines=10> */
.L_x_197:
[----:B------:R-:W-:Y:S05]  /*cfc0*/  BSYNC B1 ;  /* 0x0000000000017941 */ /* 0x000fea0003800000 */
.L_x_196:
        /* <DEDUP_REMOVED lines=10> */
.L_x_199:
[----:B------:R-:W-:Y:S05]  /*d070*/  BSYNC B1 ;  /* 0x0000000000017941 */ /* 0x000fea0003800000 */
.L_x_198:
        /* <DEDUP_REMOVED lines=10> */
.L_x_201:
[----:B------:R-:W-:Y:S05]  /*d120*/  BSYNC B1 ;  /* 0x0000000000017941 */ /* 0x000fea0003800000 */
.L_x_200:
        /* <DEDUP_REMOVED lines=10> */
.L_x_203:
[----:B------:R-:W-:Y:S05]  /*d1d0*/  BSYNC B1 ;  /* 0x0000000000017941 */ /* 0x000fea0003800000 */
.L_x_202:
        /* <DEDUP_REMOVED lines=10> */
.L_x_205:
[----:B------:R-:W-:Y:S05]  /*d280*/  BSYNC B1 ;  /* 0x0000000000017941 */ /* 0x000fea0003800000 */
.L_x_204:
        /* <DEDUP_REMOVED lines=10> */
.L_x_207:
[----:B------:R-:W-:Y:S05]  /*d330*/  BSYNC B1 ;  /* 0x0000000000017941 */ /* 0x000fea0003800000 */
.L_x_206:
        /* <DEDUP_REMOVED lines=10> */
.L_x_209:
[----:B------:R-:W-:Y:S05]  /*d3e0*/  BSYNC B1 ;  /* 0x0000000000017941 */ /* 0x000fea0003800000 */
.L_x_208:
        /* <DEDUP_REMOVED lines=10> */
.L_x_211:
[----:B------:R-:W-:Y:S05]  /*d490*/  BSYNC B1 ;  /* 0x0000000000017941 */ /* 0x000fea0003800000 */
.L_x_210:
        /* <DEDUP_REMOVED lines=10> */
.L_x_213:
[----:B------:R-:W-:Y:S05]  /*d540*/  BSYNC B1 ;  /* 0x0000000000017941 */ /* 0x000fea0003800000 */
.L_x_212:
        /* <DEDUP_REMOVED lines=10> */
.L_x_215:
[----:B------:R-:W-:Y:S05]  /*d5f0*/  BSYNC B1 ;  /* 0x0000000000017941 */ /* 0x000fea0003800000 */
.L_x_214:
        /* <DEDUP_REMOVED lines=10> */
.L_x_217:
[----:B------:R-:W-:Y:S05]  /*d6a0*/  BSYNC B1 ;  /* 0x0000000000017941 */ /* 0x000fea0003800000 */
.L_x_216:
        /* <DEDUP_REMOVED lines=10> */
.L_x_219:
[----:B------:R-:W-:Y:S05]  /*d750*/  BSYNC B1 ;  /* 0x0000000000017941 */ /* 0x000fea0003800000 */
.L_x_218:
        /* <DEDUP_REMOVED lines=10> */
.L_x_221:
[----:B------:R-:W-:Y:S05]  /*d800*/  BSYNC B1 ;  /* 0x0000000000017941 */ /* 0x000fea0003800000 */
.L_x_220:
        /* <DEDUP_REMOVED lines=10> */
.L_x_223:
[----:B------:R-:W-:Y:S05]  /*d8b0*/  BSYNC B1 ;  /* 0x0000000000017941 */ /* 0x000fea0003800000 */
.L_x_222:
        /* <DEDUP_REMOVED lines=10> */
.L_x_225:
[----:B------:R-:W-:Y:S05]  /*d960*/  BSYNC B1 ;  /* 0x0000000000017941 */ /* 0x000fea0003800000 */
.L_x_224:
        /* <DEDUP_REMOVED lines=10> */
.L_x_227:
[----:B------:R-:W-:Y:S05]  /*da10*/  BSYNC B1 ;  /* 0x0000000000017941 */ /* 0x000fea0003800000 */
.L_x_226:
        /* <DEDUP_REMOVED lines=10> */
.L_x_229:
[----:B------:R-:W-:Y:S05]  /*dac0*/  BSYNC B1 ;  /* 0x0000000000017941 */ /* 0x000fea0003800000 */
.L_x_228:
        /* <DEDUP_REMOVED lines=10> */
.L_x_231:
[----:B------:R-:W-:Y:S05]  /*db70*/  BSYNC B1 ;  /* 0x0000000000017941 */ /* 0x000fea0003800000 */
.L_x_230:
        /* <DEDUP_REMOVED lines=10> */
.L_x_233:
[----:B------:R-:W-:Y:S05]  /*dc20*/  BSYNC B1 ;  /* 0x0000000000017941 */ /* 0x000fea0003800000 */
.L_x_232:
        /* <DEDUP_REMOVED lines=10> */
.L_x_235:
[----:B------:R-:W-:Y:S05]  /*dcd0*/  BSYNC B1 ;  /* 0x0000000000017941 */ /* 0x000fea0003800000 */
.L_x_234:
        /* <DEDUP_REMOVED lines=10> */
.L_x_237:
[----:B------:R-:W-:Y:S05]  /*dd80*/  BSYNC B1 ;  /* 0x0000000000017941 */ /* 0x000fea0003800000 */
.L_x_236:
        /* <DEDUP_REMOVED lines=10> */
.L_x_239:
[----:B------:R-:W-:Y:S05]  /*de30*/  BSYNC B1 ;  /* 0x0000000000017941 */ /* 0x000fea0003800000 */
.L_x_238:
        /* <DEDUP_REMOVED lines=10> */
.L_x_241:
[----:B------:R-:W-:Y:S05]  /*dee0*/  BSYNC B1 ;  /* 0x0000000000017941 */ /* 0x000fea0003800000 */
.L_x_240:
        /* <DEDUP_REMOVED lines=10> */
.L_x_243:
[----:B------:R-:W-:Y:S05]  /*df90*/  BSYNC B1 ;  /* 0x0000000000017941 */ /* 0x000fea0003800000 */
.L_x_242:
        /* <DEDUP_REMOVED lines=10> */
.L_x_245:
[----:B------:R-:W-:Y:S05]  /*e040*/  BSYNC B1 ;  /* 0x0000000000017941 */ /* 0x000fea0003800000 */
.L_x_244:
        /* <DEDUP_REMOVED lines=10> */
.L_x_247:
[----:B------:R-:W-:Y:S05]  /*e0f0*/  BSYNC B1 ;  /* 0x0000000000017941 */ /* 0x000fea0003800000 */
.L_x_246:
        /* <DEDUP_REMOVED lines=10> */
.L_x_249:
[----:B------:R-:W-:Y:S05]  /*e1a0*/  BSYNC B1 ;  /* 0x0000000000017941 */ /* 0x000fea0003800000 */
.L_x_248:
        /* <DEDUP_REMOVED lines=10> */
.L_x_251:
[----:B------:R-:W-:Y:S05]  /*e250*/  BSYNC B1 ;  /* 0x0000000000017941 */ /* 0x000fea0003800000 */
.L_x_250:
        /* <DEDUP_REMOVED lines=10> */
.L_x_253:
[----:B------:R-:W-:Y:S05]  /*e300*/  BSYNC B1 ;  /* 0x0000000000017941 */ /* 0x000fea0003800000 */
.L_x_252:
        /* <DEDUP_REMOVED lines=10> */
.L_x_255:
[----:B------:R-:W-:Y:S05]  /*e3b0*/  BSYNC B1 ;  /* 0x0000000000017941 */ /* 0x000fea0003800000 */
.L_x_254:
        /* <DEDUP_REMOVED lines=10> */
.L_x_257:
[----:B------:R-:W-:Y:S05]  /*e460*/  BSYNC B1 ;  /* 0x0000000000017941 */ /* 0x000fea0003800000 */
.L_x_256:
        /* <DEDUP_REMOVED lines=10> */
.L_x_259:
[----:B------:R-:W-:Y:S05]  /*e510*/  BSYNC B1 ;  /* 0x0000000000017941 */ /* 0x000fea0003800000 */
.L_x_258:
        /* <DEDUP_REMOVED lines=10> */
.L_x_261:
[----:B------:R-:W-:Y:S05]  /*e5c0*/  BSYNC B1 ;  /* 0x0000000000017941 */ /* 0x000fea0003800000 */
.L_x_260:
        /* <DEDUP_REMOVED lines=10> */
.L_x_263:
[----:B------:R-:W-:Y:S05]  /*e670*/  BSYNC B1 ;  /* 0x0000000000017941 */ /* 0x000fea0003800000 */
.L_x_262:
        /* <DEDUP_REMOVED lines=10> */
.L_x_265:
[----:B------:R-:W-:Y:S05]  /*e720*/  BSYNC B1 ;  /* 0x0000000000017941 */ /* 0x000fea0003800000 */
.L_x_264:
        /* <DEDUP_REMOVED lines=10> */
.L_x_267:
[----:B------:R-:W-:Y:S05]  /*e7d0*/  BSYNC B1 ;  /* 0x0000000000017941 */ /* 0x000fea0003800000 */
.L_x_266:
        /* <DEDUP_REMOVED lines=10> */
.L_x_269:
[----:B------:R-:W-:Y:S05]  /*e880*/  BSYNC B1 ;  /* 0x0000000000017941 */ /* 0x000fea0003800000 */
.L_x_268:
        /* <DEDUP_REMOVED lines=10> */
.L_x_271:
[----:B------:R-:W-:Y:S05]  /*e930*/  BSYNC B1 ;  /* 0x0000000000017941 */ /* 0x000fea0003800000 */
.L_x_270:
        /* <DEDUP_REMOVED lines=10> */
.L_x_273:
[----:B------:R-:W-:Y:S05]  /*e9e0*/  BSYNC B1 ;  /* 0x0000000000017941 */ /* 0x000fea0003800000 */
.L_x_272:
        /* <DEDUP_REMOVED lines=10> */
.L_x_275:
[----:B------:R-:W-:Y:S05]  /*ea90*/  BSYNC B1 ;  /* 0x0000000000017941 */ /* 0x000fea0003800000 */
.L_x_274:
        /* <DEDUP_REMOVED lines=10> */
.L_x_277:
[----:B------:R-:W-:Y:S05]  /*eb40*/  BSYNC B1 ;  /* 0x0000000000017941 */ /* 0x000fea0003800000 */
.L_x_276:
        /* <DEDUP_REMOVED lines=10> */
.L_x_279:
[----:B------:R-:W-:Y:S05]  /*ebf0*/  BSYNC B1 ;  /* 0x0000000000017941 */ /* 0x000fea0003800000 */
.L_x_278:
        /* <DEDUP_REMOVED lines=10> */
.L_x_281:
[----:B------:R-:W-:Y:S05]  /*eca0*/  BSYNC B1 ;  /* 0x0000000000017941 */ /* 0x000fea0003800000 */
.L_x_280:
        /* <DEDUP_REMOVED lines=10> */
.L_x_283:
[----:B------:R-:W-:Y:S05]  /*ed50*/  BSYNC B1 ;  /* 0x0000000000017941 */ /* 0x000fea0003800000 */
.L_x_282:
[----:B01-34-:R-:W3:Y:S01]  /*ed60*/  LDL.LU R10, [R1+0x1f4] ;  /* 0x0001f400010a7983 */ /* 0x01bee20000300800 */
        /* <DEDUP_REMOVED lines=9> */
.L_x_285:
[----:B------:R-:W-:Y:S05]  /*ee00*/  BSYNC B1 ;  /* 0x0000000000017941 */ /* 0x000fea0003800000 */
.L_x_284:
[----:B------:R-:W3:Y:S01]  /*ee10*/  LDL.LU R10, [R1+0x1f8] ;  /* 0x0001f800010a7983 */ /* 0x000ee20000300800 */
[----:B0----5:R-:W-:Y:S01]  /*ee20*/  LOP3.LUT R11, R153, 0xffffe000, RZ, 0xc0, !PT ;  /* 0xffffe000990b7812 */ /* 0x021fe200078ec0ff */
[----:B------:R-:W-:Y:S01]  /*ee30*/  BSSY B1, `(.L_x_286) ;  /* 0x000000b000017945 */ /* 0x000fe20003800000 */
[----:B------:R-:W-:Y:S02]  /*ee40*/  ISETP.GT.AND P1, PT, R0, 0xf9, P0 ;  /* 0x000000f90000780c */ /* 0x000fe40000724270 */
[----:B------:R-:W-:Y:S01]  /*ee50*/  IADD3 R169, P2, R3, 0x80, RZ ;  /* 0x0000008003a97810 */ /* 0x000fe20007f5e0ff */
[----:B------:R-:W-:-:S04]  /*ee60*/  FMUL R11, R11, R16 ;  /* 0x000000100b0b7220 */ /* 0x000fc80000400000 */
[----:B------:R-:W-:Y:S02]  /*ee70*/  IMAD.X R3, RZ, RZ, UR7, P2 ;  /* 0x00000007ff037e24 */ /* 0x000fe400090e06ff */
[----:B---3--:R-:W-:Y:S02]  /*ee80*/  FFMA R11, R10, R2, R11 ;  /* 0x000000020a0b7223 */ /* 0x008fe4000000000b */
[----:B------:R-:W-:-:S03]  /*ee90*/  IMAD R10, R3, R14, RZ ;  /* 0x0000000e030a7224 */ /* 0x000fc600078e02ff */
[----:B------:R-:W-:-:S05]  /*eea0*/  F2FP.TF32.F32.PACK_B R11, R11 ;  /* 0x0000000bff0b723e */ /* 0x000fca00024050ff */
[----:B------:R0:W-:Y:S01]  /*eeb0*/  @P4 STG.E desc[UR36][R6.64+0x3e0], R11 ;  /* 0x0003e00b06004986 */ /* 0x0001e2000c101924 */
[----:B------:R-:W-:Y:S05]  /*eec0*/  @!P1 BRA `(.L_x_287) ;  /* 0x0000000000049947 */ /* 0x000fea0003800000 */
[----:B------:R3:W5:Y:S02]  /*eed0*/  LDG.E.LTC128B R153, desc[UR36][R8.64+0x3e4] ;  /* 0x0003e42408997981 */ /* 0x000764000c1e1920 */
.L_x_287:
[----:B------:R-:W-:Y:S05]  /*eee0*/  BSYNC B1 ;  /* 0x0000000000017941 */ /* 0x000fea0003800000 */
.L_x_286:
[----:B0-----:R-:W4:Y:S01]  /*eef0*/  LDL.LU R11, [R1+0x1fc] ;  /* 0x0001fc00010b7983 */ /* 0x001f220000300800 */
[----:B-----5:R-:W-:Y:S01]  /*ef00*/  LOP3.LUT R3, R153, 0xffffe000, RZ, 0xc0, !PT ;  /* 0xffffe00099037812 */ /* 0x020fe200078ec0ff */
[C---:B--2---:R-:W-:Y:S01]  /*ef10*/  IMAD R23, R169.reuse, R15, R10 ;  /* 0x0000000fa9177224 */ /* 0x044fe200078e020a */
[----:B------:R-:W-:Y:S01]  /*ef20*/  ISETP.GT.AND P0, PT, R158, 0x80, PT ;  /* 0x000000809e00780c */ /* 0x000fe20003f04270 */
[----:B-1-3--:R-:W-:-:S04]  /*ef30*/  IMAD.WIDE.U32 R8, R169, R14, R20 ;  /* 0x0000000ea9087225 */ /* 0x00afc800078e0014 */
[----:B------:R-:W-:Y:S01]  /*ef40*/  FMUL R3, R3, R16 ;  /* 0x0000001003037220 */ /* 0x000fe20000400000 */
[----:B------:R-:W-:Y:S01]  /*ef50*/  ISETP.GT.AND P4, PT, R0, RZ, P0 ;  /* 0x000000ff0000720c */ /* 0x000fe20000784270 */
[----:B------:R-:W-:Y:S01]  /*ef60*/  IMAD.IADD R9, R9, 0x1, R23 ;  /* 0x0000000109097824 */ /* 0x000fe200078e0217 */
[----:B------:R-:W-:Y:S01]  /*ef70*/  LEA R10, P2, R8, R12, 0x2 ;  /* 0x0000000c080a7211 */ /* 0x000fe200078410ff */
[----:B----4-:R-:W-:-:S03]  /*ef80*/  FFMA R15, R11, R2, R3 ;  /* 0x000000020b0f7223 */ /* 0x010fc60000000003 */
[----:B------:R-:W-:Y:S02]  /*ef90*/  LEA.HI.X R11, R8, R13, R9, 0x2, P2 ;  /* 0x0000000d080b7211 */ /* 0x000fe400010f1409 */
[----:B------:R-:W-:-:S05]  /*efa0*/  F2FP.TF32.F32.PACK_B R15, R15 ;  /* 0x0000000fff0f723e */ /* 0x000fca00024050ff */
[----:B------:R0:W-:Y:S04]  /*efb0*/  @P1 STG.E desc[UR36][R6.64+0x3e4], R15 ;  /* 0x0003e40f06001986 */ /* 0x0001e8000c101924 */
[----:B------:R-:W2:Y:S01]  /*efc0*/  @P4 LDG.E.LTC128B R153, desc[UR36][R10.64] ;  /* 0x000000240a994981 */ /* 0x000ea2000c1e1920 */
[----:B------:R-:W-:Y:S01]  /*efd0*/  IMAD.WIDE.U32 R8, R169, R14, R18 ;  /* 0x0000000ea9087225 */ /* 0x000fe200078e0012 */
[----:B------:R-:W-:Y:S01]  /*efe0*/  MOV R167, UR8 ;  /* 0x0000000800a77c02 */ /* 0x000fe20008000f00 */
[----:B------:R-:W-:Y:S01]  /*eff0*/  BSSY B1, `(.L_x_288) ;  /* 0x0000014000017945 */ /* 0x000fe20003800000 */
[----:B------:R-:W-:Y:S01]  /*f000*/  ISETP.GT.AND P2, PT, R0, 0x1, P0 ;  /* 0x000000010000780c */ /* 0x000fe20000744270 */
[----:B------:R-:W-:Y:S02]  /*f010*/  IMAD.U32 R165, RZ, RZ, UR8 ;  /* 0x00000008ffa57e24 */ /* 0x000fe4000f8e00ff */
[----:B------:R-:W-:-:S02]  /*f020*/  IMAD.IADD R9, R23, 0x1, R9 ;  /* 0x0000000117097824 */ /* 0x000fc400078e0209 */
[----:B------:R-:W-:Y:S02]  /*f030*/  IMAD.U32 R164, RZ, RZ, UR9 ;  /* 0x00000009ffa47e24 */ /* 0x000fe4000f8e00ff */
[----:B------:R-:W-:Y:S02]  /*f040*/  IMAD.SHL.U32 R165, R165, 0x200, RZ ;  /* 0x00000200a5a57824 */ /* 0x000fe400078e00ff */
[----:B------:R-:W-:Y:S01]  /*f050*/  IMAD.WIDE.U32 R162, R22, UR43, R8 ;  /* 0x0000002b16a27c25 */ /* 0x000fe2000f8e0008 */
[----:B------:R-:W-:Y:S02]  /*f060*/  SHF.L.U64.HI R167, R167, 0x9, R164 ;  /* 0x00000009a7a77819 */ /* 0x000fe400000102a4 */
[----:B------:R-:W-:Y:S02]  /*f070*/  IADD3 R8, P1, R165, R4, RZ ;  /* 0x00000004a5087210 */ /* 0x000fe40007f3e0ff */
[----:B0-----:R-:W-:-:S03]  /*f080*/  LEA R6, P3, R162, R12, 0x2 ;  /* 0x0000000ca2067211 */ /* 0x001fc600078610ff */
[----:B------:R-:W-:Y:S01]  /*f090*/  IMAD.X R9, R167, 0x1, R5, P1 ;  /* 0x00000001a7097824 */ /* 0x000fe200008e0605 */
[----:B--2---:R-:W-:-:S05]  /*f0a0*/  LOP3.LUT R3, R153, 0xffffe000, RZ, 0xc0, !PT ;  /* 0xffffe00099037812 */ /* 0x004fca00078ec0ff */
[----:B------:R-:W-:-:S04]  /*f0b0*/  FMUL R3, R3, R16 ;  /* 0x0000001003037220 */ /* 0x000fc80000400000 */
[----:B------:R-:W-:Y:S01]  /*f0c0*/  FFMA R11, R24, R2, R3 ;  /* 0x00000002180b7223 */ /* 0x000fe20000000003 */
[----:B------:R-:W-:-:S04]  /*f0d0*/  IMAD.IADD R3, R159, 0x1, R163 ;  /* 0x000000019f037824 */ /* 0x000fc800078e02a3 */
[----:B------:R-:W-:Y:S02]  /*f0e0*/  F2FP.TF32.F32.PACK_B R11, R11 ;  /* 0x0000000bff0b723e */ /* 0x000fe400024050ff */
[----:B------:R-:W-:-:S03]  /*f0f0*/  LEA.HI.X R7, R162, R13, R3, 0x2, P3 ;  /* 0x0000000da2077211 */ /* 0x000fc600018f1403 */
[----:B------:R0:W-:Y:S01]  /*f100*/  @P4 STG.E desc[UR36][R8.64], R11 ;  /* 0x0000000b08004986 */ /* 0x0001e2000c101924 */
[----:B------:R-:W-:Y:S05]  /*f110*/  @!P2 BRA `(.L_x_289) ;  /* 0x000000000004a947 */ /* 0x000fea0003800000 */
[----:B------:R1:W5:Y:S02]  /*f120*/  LDG.E.LTC128B R153, desc[UR36][R6.64+0x4] ;  /* 0x0000042406997981 */ /* 0x000364000c1e1920 */
.L_x_289:
[----:B------:R-:W-:Y:S05]  /*f130*/  BSYNC B1 ;  /* 0x0000000000017941 */ /* 0x000fea0003800000 */
.L_x_288:
[----:B-----5:R-:W-:Y:S01]  /*f140*/  LOP3.LUT R3, R153, 0xffffe000, RZ, 0xc0, !PT ;  /* 0xffffe00099037812 */ /* 0x020fe200078ec0ff */
[----:B------:R-:W-:Y:S01]  /*f150*/  IMAD.WIDE.U32 R14, R169, R14, R156 ;  /* 0x0000000ea90e7225 */ /* 0x000fe200078e009c */
[----:B------:R-:W-:Y:S01]  /*f160*/  ISETP.GT.AND P1, PT, R158, 0x88, PT ;  /* 0x000000889e00780c */ /* 0x000fe20003f24270 */
[----:B------:R-:W-:Y:S02]  /*f170*/  BSSY B1, `(.L_x_290) ;  /* 0x000000f000017945 */ /* 0x000fe40003800000 */
[----:B------:R-:W-:Y:S01]  /*f180*/  FMUL R10, R3, R16 ;  /* 0x00000010030a7220 */ /* 0x000fe20000400000 */
[----:B------:R-:W-:Y:S01]  /*f190*/  ISETP.GT.AND P3, PT, R0, RZ, P1 ;  /* 0x000000ff0000720c */ /* 0x000fe20000f64270 */
[----:B------:R-:W-:Y:S01]  /*f1a0*/  IMAD.IADD R23, R23, 0x1, R15 ;  /* 0x0000000117177824 */ /* 0x000fe200078e020f */
[----:B------:R-:W-:Y:S01]  /*f1b0*/  IADD3 R154, P4, R154, R14, RZ ;  /* 0x0000000e9a9a7210 */ /* 0x000fe20007f9e0ff */
[----:B------:R-:W-:Y:S01]  /*f1c0*/  FFMA R25, R25, R2, R10 ;  /* 0x0000000219197223 */ /* 0x000fe2000000000a */
[----:B------:R-:W-:-:S03]  /*f1d0*/  IADD3 R14, P5, R18, R14, RZ ;  /* 0x0000000e120e7210 */ /* 0x000fc60007fbe0ff */
[----:B------:R-:W-:Y:S01]  /*f1e0*/  IMAD.X R20, R23, 0x1, R21, P4 ;  /* 0x0000000117147824 */ /* 0x000fe200020e0615 */
[----:B------:R-:W-:Y:S01]  /*f1f0*/  F2FP.TF32.F32.PACK_B R25, R25 ;  /* 0x00000019ff19723e */ /* 0x000fe200024050ff */
[----:B------:R-:W-:Y:S01]  /*f200*/  IMAD.X R15, R19, 0x1, R23, P5 ;  /* 0x00000001130f7824 */ /* 0x000fe200028e0617 */
[----:B------:R-:W-:-:S03]  /*f210*/  LEA R10, P4, R154, R12, 0x2 ;  /* 0x0000000c9a0a7211 */ /* 0x000fc600078810ff */
[----:B------:R2:W-:Y:S01]  /*f220*/  @P2 STG.E desc[UR36][R8.64+0x4], R25 ;  /* 0x0000041908002986 */ /* 0x0005e2000c101924 */
[----:B0-----:R-:W-:Y:S01]  /*f230*/  LEA.HI.X R11, R154, R13, R20, 0x2, P4 ;  /* 0x0000000d9a0b7211 */ /* 0x001fe200020f1414 */
[----:B------:R-:W-:Y:S08]  /*f240*/  @!P3 BRA `(.L_x_291) ;  /* 0x000000000004b947 */ /* 0x000ff00003800000 */
[----:B------:R0:W5:Y:S02]  /*f250*/  LDG.E.LTC128B R153, desc[UR36][R10.64] ;  /* 0x000000240a997981 */ /* 0x000164000c1e1920 */
.L_x_291:
[----:B------:R-:W-:Y:S05]  /*f260*/  BSYNC B1 ;  /* 0x0000000000017941 */ /* 0x000fea0003800000 */
.L_x_290:
[----:B-----5:R-:W-:Y:S01]  /*f270*/  LOP3.LUT R3, R153, 0xffffe000, RZ, 0xc0, !PT ;  /* 0xffffe00099037812 */ /* 0x020fe200078ec0ff */
[----:B------:R-:W-:Y:S01]  /*f280*/  IMAD.WIDE.U32 R22, R22, UR43, R14 ;  /* 0x0000002b16167c25 */ /* 0x000fe2000f8e000e */
[----:B0-----:R-:W-:Y:S01]  /*f290*/  IADD3 R10, P2, R8, R161, RZ ;  /* 0x000000a1080a7210 */ /* 0x001fe20007f5e0ff */
[----:B------:R-:W-:Y:S01]  /*f2a0*/  BSSY B1, `(.L_x_292) ;  /* 0x000000c000017945 */ /* 0x000fe20003800000 */
[----:B------:R-:W-:Y:S01]  /*f2b0*/  ISETP.GT.AND P5, PT, R0, 0x1, P1 ;  /* 0x000000010000780c */ /* 0x000fe20000fa4270 */
[----:B------:R-:W-:Y:S01]  /*f2c0*/  FMUL R3, R3, R16 ;  /* 0x0000001003037220 */ /* 0x000fe20000400000 */
[----:B------:R-:W-:Y:S01]  /*f2d0*/  IMAD.IADD R159, R159, 0x1, R23 ;  /* 0x000000019f9f7824 */ /* 0x000fe200078e0217 */
[----:B------:R-:W-:Y:S01]  /*f2e0*/  LEA R12, P4, R22, R12, 0x2 ;  /* 0x0000000c160c7211 */ /* 0x000fe200078810ff */
[----:B------:R-:W-:Y:S02]  /*f2f0*/  IMAD.X R11, R9, 0x1, R160, P2 ;  /* 0x00000001090b7824 */ /* 0x000fe400010e06a0 */
[----:B------:R-:W-:Y:S01]  /*f300*/  FFMA R3, R26, R2, R3 ;  /* 0x000000021a037223 */ /* 0x000fe20000000003 */
[----:B------:R-:W-:-:S04]  /*f310*/  LEA.HI.X R13, R22, R13, R159, 0x2, P4 ;  /* 0x0000000d160d7211 */ /* 0x000fc800020f149f */
[----:B------:R-:W-:-:S05]  /*f320*/  F2FP.TF32.F32.PACK_B R3, R3 ;  /* 0x00000003ff03723e */ /* 0x000fca00024050ff */
[----:B------:R0:W-:Y:S01]  /*f330*/  @P3 STG.E desc[UR36][R10.64], R3 ;  /* 0x000000030a003986 */ /* 0x0001e2000c101924 */
[----:B------:R-:W-:Y:S05]  /*f340*/  @!P5 BRA `(.L_x_293) ;  /* 0x000000000004d947 */ /* 0x000fea0003800000 */
[----:B------:R3:W5:Y:S02]  /*f350*/  LDG.E.LTC128B R153, desc[UR36][R12.64+0x4] ;  /* 0x000004240c997981 */ /* 0x000764000c1e1920 */
.L_x_293:
[----:B------:R-:W-:Y:S05]  /*f360*/  BSYNC B1 ;  /* 0x0000000000017941 */ /* 0x000fea0003800000 */
.L_x_292:
[----:B0----5:R-:W-:Y:S01]  /*f370*/  LOP3.LUT R3, R153, 0xffffe000, RZ, 0xc0, !PT ;  /* 0xffffe00099037812 */ /* 0x021fe200078ec0ff */
[----:B------:R-:W-:Y:S01]  /*f380*/  BSSY B1, `(.L_x_294) ;  /* 0x0000008000017945 */ /* 0x000fe20003800000 */
[----:B------:R-:W-:-:S03]  /*f390*/  ISETP.GT.AND P2, PT, R0, 0x8, P0 ;  /* 0x000000080000780c */ /* 0x000fc60000744270 */
[----:B------:R-:W-:-:S04]  /*f3a0*/  FMUL R14, R3, R16 ;  /* 0x00000010030e7220 */ /* 0x000fc80000400000 */
[----:B------:R-:W-:-:S05]  /*f3b0*/  FFMA R27, R27, R2, R14 ;  /* 0x000000021b1b7223 */ /* 0x000fca000000000e */
[----:B------:R-:W-:-:S05]  /*f3c0*/  F2FP.TF32.F32.PACK_B R27, R27 ;  /* 0x0000001bff1b723e */ /* 0x000fca00024050ff */
[----:B------:R0:W-:Y:S01]  /*f3d0*/  @P5 STG.E desc[UR36][R10.64+0x4], R27 ;  /* 0x0000041b0a005986 */ /* 0x0001e2000c101924 */
[----:B------:R-:W-:Y:S05]  /*f3e0*/  @!P2 BRA `(.L_x_295) ;  /* 0x000000000004a947 */ /* 0x000fea0003800000 */
[----:B------:R4:W5:Y:S02]  /*f3f0*/  LDG.E.LTC128B R153, desc[UR36][R6.64+0x20] ;  /* 0x0000202406997981 */ /* 0x000964000c1e1920 */
.L_x_295:
[----:B------:R-:W-:Y:S05]  /*f400*/  BSYNC B1 ;  /* 0x0000000000017941 */ /* 0x000fea0003800000 */
.L_x_294:
[----:B-----5:R-:W-:Y:S01]  /*f410*/  LOP3.LUT R3, R153, 0xffffe000, RZ, 0xc0, !PT ;  /* 0xffffe00099037812 */ /* 0x020fe200078ec0ff */
        /* <DEDUP_REMOVED lines=8> */
.L_x_297:
[----:B------:R-:W-:Y:S05]  /*f4a0*/  BSYNC B1 ;  /* 0x0000000000017941 */ /* 0x000fea0003800000 */
.L_x_296:
        /* <DEDUP_REMOVED lines=9> */
.L_x_299:
[----:B------:R-:W-:Y:S05]  /*f540*/  BSYNC B1 ;  /* 0x0000000000017941 */ /* 0x000fea0003800000 */
.L_x_298:
[----:B-----5:R-:W-:Y:S01]  /*f550*/  LOP3.LUT R3, R153, 0xffffe000, RZ, 0xc0, !PT ;  /* 0xffffe00099037812 */ /* 0x020fe200078ec0ff */
[----:B------:R-:W-:Y:S01]  /*f560*/  BSSY B1, `(.L_x_300) ;  /* 0x000000a000017945 */ /* 0x000fe20003800000 */
[----:B------:R-:W-:Y:S02]  /*f570*/  IADD3 R10, P3, R161, R8, RZ ;  /* 0x00000008a10a7210 */ /* 0x000fe40007f7e0ff */
[----:B------:R-:W-:Y:S01]  /*f580*/  ISETP.GT.AND P2, PT, R0, 0x9, P1 ;  /* 0x000000090000780c */ /* 0x000fe20000f44270 */
[----:B------:R-:W-:Y:S02]  /*f590*/  FMUL R3, R3, R16 ;  /* 0x0000001003037220 */ /* 0x000fe40000400000 */
[----:B------:R-:W-:Y:S02]  /*f5a0*/  IMAD.X R11, R160, 0x1, R9, P3 ;  /* 0x00000001a00b7824 */ /* 0x000fe400018e0609 */
[----:B------:R-:W-:-:S05]  /*f5b0*/  FFMA R3, R30, R2, R3 ;  /* 0x000000021e037223 */ /* 0x000fca0000000003 */
[----:B------:R-:W-:-:S05]  /*f5c0*/  F2FP.TF32.F32.PACK_B R3, R3 ;  /* 0x00000003ff03723e */ /* 0x000fca00024050ff */
[----:B------:R0:W-:Y:S01]  /*f5d0*/  @P4 STG.E desc[UR36][R10.64+0x20], R3 ;  /* 0x000020030a004986 */ /* 0x0001e2000c101924 */
[----:B------:R-:W-:Y:S05]  /*f5e0*/  @!P2 BRA `(.L_x_301) ;  /* 0x000000000004a947 */ /* 0x000fea0003800000 */
[----:B------:R0:W5:Y:S02]  /*f5f0*/  LDG.E.LTC128B R153, desc[UR36][R12.64+0x24] ;  /* 0x000024240c997981 */ /* 0x000164000c1e1920 */
.L_x_301:
[----:B------:R-:W-:Y:S05]  /*f600*/  BSYNC B1 ;  /* 0x0000000000017941 */ /* 0x000fea0003800000 */
.L_x_300:
[----:B0----5:R-:W-:Y:S01]  /*f610*/  LOP3.LUT R3, R153, 0xffffe000, RZ, 0xc0, !PT ;  /* 0xffffe00099037812 */ /* 0x021fe200078ec0ff */
[----:B------:R-:W-:Y:S01]  /*f620*/  BSSY B1, `(.L_x_302) ;  /* 0x000000a000017945 */ /* 0x000fe20003800000 */
[----:B------:R-:W-:Y:S02]  /*f630*/  IADD3 R4, P3, P4, R161, R4, R165 ;  /* 0x00000004a1047210 */ /* 0x000fe40007c7e0a5 */
[----:B------:R-:W-:Y:S01]  /*f640*/  ISETP.GT.AND P5, PT, R0, 0x10, P0 ;  /* 0x000000100000780c */ /* 0x000fe200007a4270 */
[----:B------:R-:W-:Y:S01]  /*f650*/  FMUL R10, R3, R16 ;  /* 0x00000010030a7220 */ /* 0x000fe20000400000 */
[----:B------:R-:W-:-:S03]  /*f660*/  IADD3.X R5, R160, R5, R167, P3, P4 ;  /* 0x00000005a0057210 */ /* 0x000fc60001fe84a7 */
[----:B------:R-:W-:-:S05]  /*f670*/  FFMA R31, R31, R2, R10 ;  /* 0x000000021f1f7223 */ /* 0x000fca000000000a */
[----:B------:R-:W-:-:S05]  /*f680*/  F2FP.TF32.F32.PACK_B R31, R31 ;  /* 0x0000001fff1f723e */ /* 0x000fca00024050ff */
[----:B------:R0:W-:Y:S01]  /*f690*/  @P2 STG.E desc[UR36][R4.64+0x24], R31 ;  /* 0x0000241f04002986 */ /* 0x0001e2000c101924 */
[----:B------:R-:W-:Y:S05]  /*f6a0*/  @!P5 BRA `(.L_x_303) ;  /* 0x000000000004d947 */ /* 0x000fea0003800000 */
[----:B------:R0:W5:Y:S02]  /*f6b0*/  LDG.E.LTC128B R153, desc[UR36][R6.64+0x40] ;  /* 0x0000402406997981 */ /* 0x000164000c1e1920 */
.L_x_303:
[----:B------:R-:W-:Y:S05]  /*f6c0*/  BSYNC B1 ;  /* 0x0000000000017941 */ /* 0x000fea0003800000 */
.L_x_302:
        /* <DEDUP_REMOVED lines=9> */
.L_x_305:
[----:B------:R-:W-:Y:S05]  /*f760*/  BSYNC B1 ;  /* 0x0000000000017941 */ /* 0x000fea0003800000 */
.L_x_304:
        /* <DEDUP_REMOVED lines=9> */
.L_x_307:
[----:B------:R-:W-:Y:S05]  /*f800*/  BSYNC B1 ;  /* 0x0000000000017941 */ /* 0x000fea0003800000 */
.L_x_306:
        /* <DEDUP_REMOVED lines=9> */
.L_x_309:
[----:B------:R-:W-:Y:S05]  /*f8a0*/  BSYNC B1 ;  /* 0x0000000000017941 */ /* 0x000fea0003800000 */
.L_x_308:
        /* <DEDUP_REMOVED lines=9> */
.L_x_311:
[----:B------:R-:W-:Y:S05]  /*f940*/  BSYNC B1 ;  /* 0x0000000000017941 */ /* 0x000fea0003800000 */
.L_x_310:
        /* <DEDUP_REMOVED lines=9> */
.L_x_313:
[----:B------:R-:W-:Y:S05]  /*f9e0*/  BSYNC B1 ;  /* 0x0000000000017941 */ /* 0x000fea0003800000 */
.L_x_312:
        /* <DEDUP_REMOVED lines=9> */
.L_x_315:
[----:B------:R-:W-:Y:S05]  /*fa80*/  BSYNC B1 ;  /* 0x0000000000017941 */ /* 0x000fea0003800000 */
.L_x_314:
        /* <DEDUP_REMOVED lines=9> */
.L_x_317:
[----:B------:R-:W-:Y:S05]  /*fb20*/  BSYNC B1 ;  /* 0x0000000000017941 */ /* 0x000fea0003800000 */
.L_x_316:
        /* <DEDUP_REMOVED lines=9> */
.L_x_319:
[----:B------:R-:W-:Y:S05]  /*fbc0*/  BSYNC B1 ;  /* 0x0000000000017941 */ /* 0x000fea0003800000 */
.L_x_318:
        /* <DEDUP_REMOVED lines=9> */
.L_x_321:
[----:B------:R-:W-:Y:S05]  /*fc60*/  BSYNC B1 ;  /* 0x0000000000017941 */ /* 0x000fea0003800000 */
.L_x_320:
        /* <DEDUP_REMOVED lines=9> */
.L_x_323:
[----:B------:R-:W-:Y:S05]  /*fd00*/  BSYNC B1 ;  /* 0x0000000000017941 */ /* 0x000fea0003800000 */
.L_x_322:
        /* <DEDUP_REMOVED lines=9> */
.L_x_325:
[----:B------:R-:W-:Y:S05]  /*fda0*/  BSYNC B1 ;  /* 0x0000000000017941 */ /* 0x000fea0003800000 */
.L_x_324:
        /* <DEDUP_REMOVED lines=9> */
.L_x_327:
[----:B------:R-:W-:Y:S05]  /*fe40*/  BSYNC B1 ;  /* 0x0000000000017941 */ /* 0x000fea0003800000 */
.L_x_326:
        /* <DEDUP_REMOVED lines=9> */
.L_x_329:
[----:B------:R-:W-:Y:S05]  /*fee0*/  BSYNC B1 ;  /* 0x0000000000017941 */ /* 0x000fea0003800000 */
.L_x_328:
        /* <DEDUP_REMOVED lines=9> */
.L_x_331:
[----:B------:R-:W-:Y:S05]  /*ff80*/  BSYNC B1 ;  /* 0x0000000000017941 */ /* 0x000fea0003800000 */
.L_x_330:
        /* <DEDUP_REMOVED lines=9> */
.L_x_333:
[----:B------:R-:W-:Y:S05]  /*10020*/  BSYNC B1 ;  /* 0x0000000000017941 */ /* 0x000fea0003800000 */
.L_x_332:
        /* <DEDUP_REMOVED lines=9> */
.L_x_335:
[----:B------:R-:W-:Y:S05]  /*100c0*/  BSYNC B1 ;  /* 0x0000000000017941 */ /* 0x000fea0003800000 */
.L_x_334:
        /* <DEDUP_REMOVED lines=9> */
.L_x_337:
[----:B------:R-:W-:Y:S05]  /*10160*/  BSYNC B1 ;  /* 0x0000000000017941 */ /* 0x000fea0003800000 */
.L_x_336:
        /* <DEDUP_REMOVED lines=9> */
.L_x_339:
[----:B------:R-:W-:Y:S05]  /*10200*/  BSYNC B1 ;  /* 0x0000000000017941 */ /* 0x000fea0003800000 */
.L_x_338:
        /* <DEDUP_REMOVED lines=9> */
.L_x_341:
[----:B------:R-:W-:Y:S05]  /*102a0*/  BSYNC B1 ;  /* 0x0000000000017941 */ /* 0x000fea0003800000 */
.L_x_340:
        /* <DEDUP_REMOVED lines=9> */
.L_x_343:
[----:B------:R-:W-:Y:S05]  /*10340*/  BSYNC B1 ;  /* 0x0000000000017941 */ /* 0x000fea0003800000 */
.L_x_342:
        /* <DEDUP_REMOVED lines=9> */
.L_x_345:
[----:B------:R-:W-:Y:S05]  /*103e0*/  BSYNC B1 ;  /* 0x0000000000017941 */ /* 0x000fea0003800000 */
.L_x_344:
        /* <DEDUP_REMOVED lines=9> */
.L_x_347:
[----:B------:R-:W-:Y:S05]  /*10480*/  BSYNC B1 ;  /* 0x0000000000017941 */ /* 0x000fea0003800000 */
.L_x_346:
        /* <DEDUP_REMOVED lines=9> */
.L_x_349:
[----:B------:R-:W-:Y:S05]  /*10520*/  BSYNC B1 ;  /* 0x0000000000017941 */ /* 0x000fea0003800000 */
.L_x_348:
        /* <DEDUP_REMOVED lines=9> */
.L_x_351:
[----:B------:R-:W-:Y:S05]  /*105c0*/  BSYNC B1 ;  /* 0x0000000000017941 */ /* 0x000fea0003800000 */
.L_x_350:
        /* <DEDUP_REMOVED lines=9> */
.L_x_353:
[----:B------:R-:W-:Y:S05]  /*10660*/  BSYNC B1 ;  /* 0x0000000000017941 */ /* 0x000fea0003800000 */
.L_x_352:
        /* <DEDUP_REMOVED lines=9> */
.L_x_355:
[----:B------:R-:W-:Y:S05]  /*10700*/  BSYNC B1 ;  /* 0x0000000000017941 */ /* 0x000fea0003800000 */
.L_x_354:
        /* <DEDUP_REMOVED lines=9> */
.L_x_357:
[----:B------:R-:W-:Y:S05]  /*107a0*/  BSYNC B1 ;  /* 0x0000000000017941 */ /* 0x000fea0003800000 */
.L_x_356:
        /* <DEDUP_REMOVED lines=9> */
.L_x_359:
[----:B------:R-:W-:Y:S05]  /*10840*/  BSYNC B1 ;  /* 0x0000000000017941 */ /* 0x000fea0003800000 */
.L_x_358:
        /* <DEDUP_REMOVED lines=9> */
.L_x_361:
[----:B------:R-:W-:Y:S05]  /*108e0*/  BSYNC B1 ;  /* 0x0000000000017941 */ /* 0x000fea0003800000 */
.L_x_360:
        /* <DEDUP_REMOVED lines=9> */
.L_x_363:
[----:B------:R-:W-:Y:S05]  /*10980*/  BSYNC B1 ;  /* 0x0000000000017941 */ /* 0x000fea0003800000 */
.L_x_362:
        /* <DEDUP_REMOVED lines=9> */
.L_x_365:
[----:B------:R-:W-:Y:S05]  /*10a20*/  BSYNC B1 ;  /* 0x0000000000017941 */ /* 0x000fea0003800000 */
.L_x_364:
        /* <DEDUP_REMOVED lines=9> */
.L_x_367:
[----:B------:R-:W-:Y:S05]  /*10ac0*/  BSYNC B1 ;  /* 0x0000000000017941 */ /* 0x000fea0003800000 */
.L_x_366:
        /* <DEDUP_REMOVED lines=9> */
.L_x_369:
[----:B------:R-:W-:Y:S05]  /*10b60*/  BSYNC B1 ;  /* 0x0000000000017941 */ /* 0x000fea0003800000 */
.L_x_368:
        /* <DEDUP_REMOVED lines=9> */
.L_x_371:
[----:B------:R-:W-:Y:S05]  /*10c00*/  BSYNC B1 ;  /* 0x0000000000017941 */ /* 0x000fea0003800000 */
.L_x_370:
        /* <DEDUP_REMOVED lines=9> */
.L_x_373:
[----:B------:R-:W-:Y:S05]  /*10ca0*/  BSYNC B1 ;  /* 0x0000000000017941 */ /* 0x000fea0003800000 */
.L_x_372:
        /* <DEDUP_REMOVED lines=9> */
.L_x_375:
[----:B------:R-:W-:Y:S05]  /*10d40*/  BSYNC B1 ;  /* 0x0000000000017941 */ /* 0x000fea0003800000 */
.L_x_374:
        /* <DEDUP_REMOVED lines=9> */
.L_x_377:
[----:B------:R-:W-:Y:S05]  /*10de0*/  BSYNC B1 ;  /* 0x0000000000017941 */ /* 0x000fea0003800000 */
.L_x_376:
        /* <DEDUP_REMOVED lines=9> */
.L_x_379:
[----:B------:R-:W-:Y:S05]  /*10e80*/  BSYNC B1 ;  /* 0x0000000000017941 */ /* 0x000fea0003800000 */
.L_x_378:
        /* <DEDUP_REMOVED lines=9> */
.L_x_381:
[----:B------:R-:W-:Y:S05]  /*10f20*/  BSYNC B1 ;  /* 0x0000000000017941 */ /* 0x000fea0003800000 */
.L_x_380:
        /* <DEDUP_REMOVED lines=9> */
.L_x_383:
[----:B------:R-:W-:Y:S05]  /*10fc0*/  BSYNC B1 ;  /* 0x0000000000017941 */ /* 0x000fea0003800000 */
.L_x_382:
        /* <DEDUP_REMOVED lines=9> */
.L_x_385:
[----:B------:R-:W-:Y:S05]  /*11060*/  BSYNC B1 ;  /* 0x0000000000017941 */ /* 0x000fea0003800000 */
.L_x_384:
        /* <DEDUP_REMOVED lines=9> */
.L_x_387:
[----:B------:R-:W-:Y:S05]  /*11100*/  BSYNC B1 ;  /* 0x0000000000017941 */ /* 0x000fea0003800000 */
.L_x_386:
        /* <DEDUP_REMOVED lines=9> */
.L_x_389:
[----:B------:R-:W-:Y:S05]  /*111a0*/  BSYNC B1 ;  /* 0x0000000000017941 */ /* 0x000fea0003800000 */
.L_x_388:
        /* <DEDUP_REMOVED lines=9> */
.L_x_391:
[----:B------:R-:W-:Y:S05]  /*11240*/  BSYNC B1 ;  /* 0x0000000000017941 */ /* 0x000fea0003800000 */
.L_x_390:
        /* <DEDUP_REMOVED lines=9> */
.L_x_393:
[----:B------:R-:W-:Y:S05]  /*112e0*/  BSYNC B1 ;  /* 0x0000000000017941 */ /* 0x000fea0003800000 */
.L_x_392:
        /* <DEDUP_REMOVED lines=9> */
.L_x_395:
[----:B------:R-:W-:Y:S05]  /*11380*/  BSYNC B1 ;  /* 0x0000000000017941 */ /* 0x000fea0003800000 */
.L_x_394:
        /* <DEDUP_REMOVED lines=9> */
.L_x_397:
[----:B------:R-:W-:Y:S05]  /*11420*/  BSYNC B1 ;  /* 0x0000000000017941 */ /* 0x000fea0003800000 */
.L_x_396:
        /* <DEDUP_REMOVED lines=9> */
.L_x_399:
[----:B------:R-:W-:Y:S05]  /*114c0*/  BSYNC B1 ;  /* 0x0000000000017941 */ /* 0x000fea0003800000 */
.L_x_398:
        /* <DEDUP_REMOVED lines=9> */
.L_x_401:
[----:B------:R-:W-:Y:S05]  /*11560*/  BSYNC B1 ;  /* 0x0000000000017941 */ /* 0x000fea0003800000 */
.L_x_400:
        /* <DEDUP_REMOVED lines=9> */
.L_x_403:
[----:B------:R-:W-:Y:S05]  /*11600*/  BSYNC B1 ;  /* 0x0000000000017941 */ /* 0x000fea0003800000 */
.L_x_402:
        /* <DEDUP_REMOVED lines=9> */
.L_x_405:
[----:B------:R-:W-:Y:S05]  /*116a0*/  BSYNC B1 ;  /* 0x0000000000017941 */ /* 0x000fea0003800000 */
.L_x_404:
        /* <DEDUP_REMOVED lines=9> */
.L_x_407:
[----:B------:R-:W-:Y:S05]  /*11740*/  BSYNC B1 ;  /* 0x0000000000017941 */ /* 0x000fea0003800000 */
.L_x_406:
        /* <DEDUP_REMOVED lines=9> */
.L_x_409:
[----:B------:R-:W-:Y:S05]  /*117e0*/  BSYNC B1 ;  /* 0x0000000000017941 */ /* 0x000fea0003800000 */
.L_x_408:
        /* <DEDUP_REMOVED lines=9> */
.L_x_411:
[----:B------:R-:W-:Y:S05]  /*11880*/  BSYNC B1 ;  /* 0x0000000000017941 */ /* 0x000fea0003800000 */
.L_x_410:
        /* <DEDUP_REMOVED lines=9> */
.L_x_413:
[----:B------:R-:W-:Y:S05]  /*11920*/  BSYNC B1 ;  /* 0x0000000000017941 */ /* 0x000fea0003800000 */
.L_x_412:
        /* <DEDUP_REMOVED lines=9> */
.L_x_415:
[----:B------:R-:W-:Y:S05]  /*119c0*/  BSYNC B1 ;  /* 0x0000000000017941 */ /* 0x000fea0003800000 */
.L_x_414:
        /* <DEDUP_REMOVED lines=9> */
.L_x_417:
[----:B------:R-:W-:Y:S05]  /*11a60*/  BSYNC B1 ;  /* 0x0000000000017941 */ /* 0x000fea0003800000 */
.L_x_416:
        /* <DEDUP_REMOVED lines=9> */
.L_x_419:
[----:B------:R-:W-:Y:S05]  /*11b00*/  BSYNC B1 ;  /* 0x0000000000017941 */ /* 0x000fea0003800000 */
.L_x_418:
        /* <DEDUP_REMOVED lines=9> */
.L_x_421:
[----:B------:R-:W-:Y:S05]  /*11ba0*/  BSYNC B1 ;  /* 0x0000000000017941 */ /* 0x000fea0003800000 */
.L_x_420:
        /* <DEDUP_REMOVED lines=9> */
.L_x_423:
[----:B------:R-:W-:Y:S05]  /*11c40*/  BSYNC B1 ;  /* 0x0000000000017941 */ /* 0x000fea0003800000 */
.L_x_422:
        /* <DEDUP_REMOVED lines=9> */
.L_x_425:
[----:B------:R-:W-:Y:S05]  /*11ce0*/  BSYNC B1 ;  /* 0x0000000000017941 */ /* 0x000fea0003800000 */
.L_x_424:
        /* <DEDUP_REMOVED lines=9> */
.L_x_427:
[----:B------:R-:W-:Y:S05]  /*11d80*/  BSYNC B1 ;  /* 0x0000000000017941 */ /* 0x000fea0003800000 */
.L_x_426:
        /* <DEDUP_REMOVED lines=9> */
.L_x_429:
[----:B------:R-:W-:Y:S05]  /*11e20*/  BSYNC B1 ;  /* 0x0000000000017941 */ /* 0x000fea0003800000 */
.L_x_428:
        /* <DEDUP_REMOVED lines=9> */
.L_x_431:
[----:B------:R-:W-:Y:S05]  /*11ec0*/  BSYNC B1 ;  /* 0x0000000000017941 */ /* 0x000fea0003800000 */
.L_x_430:
        /* <DEDUP_REMOVED lines=9> */
.L_x_433:
[----:B------:R-:W-:Y:S05]  /*11f60*/  BSYNC B1 ;  /* 0x0000000000017941 */ /* 0x000fea0003800000 */
.L_x_432:
        /* <DEDUP_REMOVED lines=9> */
.L_x_435:
[----:B------:R-:W-:Y:S05]  /*12000*/  BSYNC B1 ;  /* 0x0000000000017941 */ /* 0x000fea0003800000 */
.L_x_434:
        /* <DEDUP_REMOVED lines=9> */
.L_x_437:
[----:B------:R-:W-:Y:S05]  /*120a0*/  BSYNC B1 ;  /* 0x0000000000017941 */ /* 0x000fea0003800000 */
.L_x_436:
        /* <DEDUP_REMOVED lines=9> */
.L_x_439:
[----:B------:R-:W-:Y:S05]  /*12140*/  BSYNC B1 ;  /* 0x0000000000017941 */ /* 0x000fea0003800000 */
.L_x_438:
        /* <DEDUP_REMOVED lines=9> */
.L_x_441:
[----:B------:R-:W-:Y:S05]  /*121e0*/  BSYNC B1 ;  /* 0x0000000000017941 */ /* 0x000fea0003800000 */
.L_x_440:
        /* <DEDUP_REMOVED lines=9> */
.L_x_443:
[----:B------:R-:W-:Y:S05]  /*12280*/  BSYNC B1 ;  /* 0x0000000000017941 */ /* 0x000fea0003800000 */
.L_x_442:
        /* <DEDUP_REMOVED lines=9> */
.L_x_445:
[----:B------:R-:W-:Y:S05]  /*12320*/  BSYNC B1 ;  /* 0x0000000000017941 */ /* 0x000fea0003800000 */
.L_x_444:
        /* <DEDUP_REMOVED lines=9> */
.L_x_447:
[----:B------:R-:W-:Y:S05]  /*123c0*/  BSYNC B1 ;  /* 0x0000000000017941 */ /* 0x000fea0003800000 */
.L_x_446:
        /* <DEDUP_REMOVED lines=9> */
.L_x_449:
[----:B------:R-:W-:Y:S05]  /*12460*/  BSYNC B1 ;  /* 0x0000000000017941 */ /* 0x000fea0003800000 */
.L_x_448:
        /* <DEDUP_REMOVED lines=9> */
.L_x_451:
[----:B------:R-:W-:Y:S05]  /*12500*/  BSYNC B1 ;  /* 0x0000000000017941 */ /* 0x000fea0003800000 */
.L_x_450:
        /* <DEDUP_REMOVED lines=9> */
.L_x_453:
[----:B------:R-:W-:Y:S05]  /*125a0*/  BSYNC B1 ;  /* 0x0000000000017941 */ /* 0x000fea0003800000 */
.L_x_452:
        /* <DEDUP_REMOVED lines=9> */
.L_x_455:
[----:B------:R-:W-:Y:S05]  /*12640*/  BSYNC B1 ;  /* 0x0000000000017941 */ /* 0x000fea0003800000 */
.L_x_454:
        /* <DEDUP_REMOVED lines=9> */
.L_x_457:
[----:B------:R-:W-:Y:S05]  /*126e0*/  BSYNC B1 ;  /* 0x0000000000017941 */ /* 0x000fea0003800000 */
.L_x_456:
        /* <DEDUP_REMOVED lines=9> */
.L_x_459:
[----:B------:R-:W-:Y:S05]  /*12780*/  BSYNC B1 ;  /* 0x0000000000017941 */ /* 0x000fea0003800000 */
.L_x_458:
        /* <DEDUP_REMOVED lines=9> */
.L_x_461:
[----:B------:R-:W-:Y:S05]  /*12820*/  BSYNC B1 ;  /* 0x0000000000017941 */ /* 0x000fea0003800000 */
.L_x_460:
        /* <DEDUP_REMOVED lines=9> */
.L_x_463:
[----:B------:R-:W-:Y:S05]  /*128c0*/  BSYNC B1 ;  /* 0x0000000000017941 */ /* 0x000fea0003800000 */
.L_x_462:
        /* <DEDUP_REMOVED lines=9> */
.L_x_465:
[----:B------:R-:W-:Y:S05]  /*12960*/  BSYNC B1 ;  /* 0x0000000000017941 */ /* 0x000fea0003800000 */
.L_x_464:
        /* <DEDUP_REMOVED lines=9> */
.L_x_467:
[----:B------:R-:W-:Y:S05]  /*12a00*/  BSYNC B1 ;  /* 0x0000000000017941 */ /* 0x000fea0003800000 */
.L_x_466:
        /* <DEDUP_REMOVED lines=9> */
.L_x_469:
[----:B------:R-:W-:Y:S05]  /*12aa0*/  BSYNC B1 ;  /* 0x0000000000017941 */ /* 0x000fea0003800000 */
.L_x_468:
        /* <DEDUP_REMOVED lines=9> */
.L_x_471:
[----:B------:R-:W-:Y:S05]  /*12b40*/  BSYNC B1 ;  /* 0x0000000000017941 */ /* 0x000fea0003800000 */
.L_x_470:
        /* <DEDUP_REMOVED lines=9> */
.L_x_473:
[----:B------:R-:W-:Y:S05]  /*12be0*/  BSYNC B1 ;  /* 0x0000000000017941 */ /* 0x000fea0003800000 */
.L_x_472:
        /* <DEDUP_REMOVED lines=9> */
.L_x_475:
[----:B------:R-:W-:Y:S05]  /*12c80*/  BSYNC B1 ;  /* 0x0000000000017941 */ /* 0x000fea0003800000 */
.L_x_474:
        /* <DEDUP_REMOVED lines=9> */
.L_x_477:
[----:B------:R-:W-:Y:S05]  /*12d20*/  BSYNC B1 ;  /* 0x0000000000017941 */ /* 0x000fea0003800000 */
.L_x_476:
        /* <DEDUP_REMOVED lines=9> */
.L_x_479:
[----:B------:R-:W-:Y:S05]  /*12dc0*/  BSYNC B1 ;  /* 0x0000000000017941 */ /* 0x000fea0003800000 */
.L_x_478:
        /* <DEDUP_REMOVED lines=9> */
.L_x_481:
[----:B------:R-:W-:Y:S05]  /*12e60*/  BSYNC B1 ;  /* 0x0000000000017941 */ /* 0x000fea0003800000 */
.L_x_480:
        /* <DEDUP_REMOVED lines=9> */
.L_x_483:
[----:B------:R-:W-:Y:S05]  /*12f00*/  BSYNC B1 ;  /* 0x0000000000017941 */ /* 0x000fea0003800000 */
.L_x_482:
        /* <DEDUP_REMOVED lines=9> */
.L_x_485:
[----:B------:R-:W-:Y:S05]  /*12fa0*/  BSYNC B1 ;  /* 0x0000000000017941 */ /* 0x000fea0003800000 */
.L_x_484:
        /* <DEDUP_REMOVED lines=9> */
.L_x_487:
[----:B------:R-:W-:Y:S05]  /*13040*/  BSYNC B1 ;  /* 0x0000000000017941 */ /* 0x000fea0003800000 */
.L_x_486:
        /* <DEDUP_REMOVED lines=9> */
.L_x_489:
[----:B------:R-:W-:Y:S05]  /*130e0*/  BSYNC B1 ;  /* 0x0000000000017941 */ /* 0x000fea0003800000 */
.L_x_488:
        /* <DEDUP_REMOVED lines=9> */
.L_x_491:
[----:B------:R-:W-:Y:S05]  /*13180*/  BSYNC B1 ;  /* 0x0000000000017941 */ /* 0x000fea0003800000 */
.L_x_490:
        /* <DEDUP_REMOVED lines=9> */
.L_x_493:
[----:B------:R-:W-:Y:S05]  /*13220*/  BSYNC B1 ;  /* 0x0000000000017941 */ /* 0x000fea0003800000 */
.L_x_492:
        /* <DEDUP_REMOVED lines=9> */
.L_x_495:
[----:B------:R-:W-:Y:S05]  /*132c0*/  BSYNC B1 ;  /* 0x0000000000017941 */ /* 0x000fea0003800000 */
.L_x_494:
        /* <DEDUP_REMOVED lines=9> */
.L_x_497:
[----:B------:R-:W-:Y:S05]  /*13360*/  BSYNC B1 ;  /* 0x0000000000017941 */ /* 0x000fea0003800000 */
.L_x_496:
        /* <DEDUP_REMOVED lines=9> */
.L_x_499:
[----:B------:R-:W-:Y:S05]  /*13400*/  BSYNC B1 ;  /* 0x0000000000017941 */ /* 0x000fea0003800000 */
.L_x_498:
        /* <DEDUP_REMOVED lines=9> */
.L_x_501:
[----:B------:R-:W-:Y:S05]  /*134a0*/  BSYNC B1 ;  /* 0x0000000000017941 */ /* 0x000fea0003800000 */
.L_x_500:
        /* <DEDUP_REMOVED lines=9> */
.L_x_503:
[----:B------:R-:W-:Y:S05]  /*13540*/  BSYNC B1 ;  /* 0x0000000000017941 */ /* 0x000fea0003800000 */
.L_x_502:
        /* <DEDUP_REMOVED lines=9> */
.L_x_505:
[----:B------:R-:W-:Y:S05]  /*135e0*/  BSYNC B1 ;  /* 0x0000000000017941 */ /* 0x000fea0003800000 */
.L_x_504:
        /* <DEDUP_REMOVED lines=9> */
.L_x_507:
[----:B------:R-:W-:Y:S05]  /*13680*/  BSYNC B1 ;  /* 0x0000000000017941 */ /* 0x000fea0003800000 */
.L_x_506:
        /* <DEDUP_REMOVED lines=9> */
.L_x_509:
[----:B------:R-:W-:Y:S05]  /*13720*/  BSYNC B1 ;  /* 0x0000000000017941 */ /* 0x000fea0003800000 */
.L_x_508:
        /* <DEDUP_REMOVED lines=9> */
.L_x_511:
[----:B------:R-:W-:Y:S05]  /*137c0*/  BSYNC B1 ;  /* 0x0000000000017941 */ /* 0x000fea0003800000 */
.L_x_510:
        /* <DEDUP_REMOVED lines=9> */
.L_x_513:
[----:B------:R-:W-:Y:S05]  /*13860*/  BSYNC B1 ;  /* 0x0000000000017941 */ /* 0x000fea0003800000 */
.L_x_512:
        /* <DEDUP_REMOVED lines=9> */
.L_x_515:
[----:B------:R-:W-:Y:S05]  /*13900*/  BSYNC B1 ;  /* 0x0000000000017941 */ /* 0x000fea0003800000 */
.L_x_514:
        /* <DEDUP_REMOVED lines=9> */
.L_x_517:
[----:B------:R-:W-:Y:S05]  /*139a0*/  BSYNC B1 ;  /* 0x0000000000017941 */ /* 0x000fea0003800000 */
.L_x_516:
        /* <DEDUP_REMOVED lines=9> */
.L_x_519:
[----:B------:R-:W-:Y:S05]  /*13a40*/  BSYNC B1 ;  /* 0x0000000000017941 */ /* 0x000fea0003800000 */
.L_x_518:
        /* <DEDUP_REMOVED lines=9> */
.L_x_521:
[----:B------:R-:W-:Y:S05]  /*13ae0*/  BSYNC B1 ;  /* 0x0000000000017941 */ /* 0x000fea0003800000 */
.L_x_520:
        /* <DEDUP_REMOVED lines=9> */
.L_x_523:
[----:B------:R-:W-:Y:S05]  /*13b80*/  BSYNC B1 ;  /* 0x0000000000017941 */ /* 0x000fea0003800000 */
.L_x_522:
        /* <DEDUP_REMOVED lines=9> */
.L_x_525:
[----:B------:R-:W-:Y:S05]  /*13c20*/  BSYNC B1 ;  /* 0x0000000000017941 */ /* 0x000fea0003800000 */
.L_x_524:
        /* <DEDUP_REMOVED lines=9> */
.L_x_527:
[----:B------:R-:W-:Y:S05]  /*13cc0*/  BSYNC B1 ;  /* 0x0000000000017941 */ /* 0x000fea0003800000 */
.L_x_526:
        /* <DEDUP_REMOVED lines=9> */
.L_x_529:
[----:B------:R-:W-:Y:S05]  /*13d60*/  BSYNC B1 ;  /* 0x0000000000017941 */ /* 0x000fea0003800000 */
.L_x_528:
        /* <DEDUP_REMOVED lines=9> */
.L_x_531:
[----:B------:R-:W-:Y:S05]  /*13e00*/  BSYNC B1 ;  /* 0x0000000000017941 */ /* 0x000fea0003800000 */
.L_x_530:
        /* <DEDUP_REMOVED lines=9> */
.L_x_533:
[----:B------:R-:W-:Y:S05]  /*13ea0*/  BSYNC B1 ;  /* 0x0000000000017941 */ /* 0x000fea0003800000 */
.L_x_532:
        /* <DEDUP_REMOVED lines=9> */
.L_x_535:
[----:B------:R-:W-:Y:S05]  /*13f40*/  BSYNC B1 ;  /* 0x0000000000017941 */ /* 0x000fea0003800000 */
.L_x_534:
        /* <DEDUP_REMOVED lines=9> */
.L_x_537:
[----:B------:R-:W-:Y:S05]  /*13fe0*/  BSYNC B1 ;  /* 0x0000000000017941 */ /* 0x000fea0003800000 */
.L_x_536:
[----:B0----5:R-:W-:Y:S01]  /*13ff0*/  LOP3.LUT R3, R153, 0xffffe000, RZ, 0xc0, !PT ;  /* 0xffffe00099037812 */ /* 0x021fe200078ec0ff */
[----:B------:R-:W-:Y:S01]  /*14000*/  BSSY B1, `(.L_x_538) ;  /* 0x0000008000017945 */ /* 0x000fe20003800000 */
[----:B------:R-:W-:-:S03]  /*14010*/  ISETP.GT.AND P2, PT, R0, 0xf8, P1 ;  /* 0x000000f80000780c */ /* 0x000fc60000f44270 */
[----:B-1--4-:R-:W-:-:S04]  /*14020*/  FMUL R6, R3, R16 ;  /* 0x0000001003067220 */ /* 0x012fc80000400000 */
[----:B------:R-:W-:-:S05]  /*14030*/  FFMA R149, R149, R2, R6 ;  /* 0x0000000295957223 */ /* 0x000fca0000000006 */
[----:B------:R-:W-:-:S05]  /*14040*/  F2FP.TF32.F32.PACK_B R149, R149 ;  /* 0x00000095ff95723e */ /* 0x000fca00024050ff */
[----:B------:R0:W-:Y:S01]  /*14050*/  @P0 STG.E desc[UR36][R8.64+0x3e4], R149 ;  /* 0x0003e49508000986 */ /* 0x0001e2000c101924 */
[----:B------:R-:W-:Y:S05]  /*14060*/  @!P2 BRA `(.L_x_539) ;  /* 0x000000000004a947 */ /* 0x000fea0003800000 */
[----:B------:R1:W5:Y:S02]  /*14070*/  LDG.E.LTC128B R153, desc[UR36][R12.64+0x3e0] ;  /* 0x0003e0240c997981 */ /* 0x000364000c1e1920 */
.L_x_539:
[----:B------:R-:W-:Y:S05]  /*14080*/  BSYNC B1 ;  /* 0x0000000000017941 */ /* 0x000fea0003800000 */
.L_x_538:
        /* <DEDUP_REMOVED lines=9> */
.L_x_541:
[----:B------:R-:W-:Y:S05]  /*14120*/  BSYNC B1 ;  /* 0x0000000000017941 */ /* 0x000fea0003800000 */
.L_x_540:
[----:B------:R-:W-:Y:S05]  /*14130*/  @!P1 BRA `(.L_x_542) ;  /* 0x00000050004c9947 */ /* 0x000fea0003800000 */
[----:B-----5:R-:W-:-:S05]  /*14140*/  LOP3.LUT R153, R153, 0xffffe000, RZ, 0xc0, !PT ;  /* 0xffffe00099997812 */ /* 0x020fca00078ec0ff */
[----:B------:R-:W-:-:S04]  /*14150*/  FMUL R0, R153, R16 ;  /* 0x0000001099007220 */ /* 0x000fc80000400000 */
[----:B------:R-:W-:-:S05]  /*14160*/  FFMA R151, R151, R2, R0 ;  /* 0x0000000297977223 */ /* 0x000fca0000000000 */
[----:B------:R-:W-:-:S05]  /*14170*/  F2FP.TF32.F32.PACK_B R151, R151 ;  /* 0x00000097ff97723e */ /* 0x000fca00024050ff */
[----:B------:R0:W-:Y:S01]  /*14180*/  STG.E desc[UR36][R4.64+0x3e4], R151 ;  /* 0x0003e49704007986 */ /* 0x0001e2000c101924 */
[----:B------:R-:W-:Y:S05]  /*14190*/  BRA `(.L_x_542) ;  /* 0x0000005000347947 */ /* 0x000fea0003800000 */
.L_x_35:
[----:B------:R-:W2:Y:S01]  /*141a0*/  LDL.LU R3, [R1] ;  /* 0x0000000001037983 */ /* 0x000ea20000300800 */
[----:B------:R-:W-:-:S03]  /*141b0*/  ULDC.64 UR4, c[0x0][0x5c0] ;  /* 0x0001700000047ab9 */ /* 0x000fc60000000a00 */
[----:B------:R-:W3:Y:S04]  /*141c0*/  LDL.LU R9, [R1+0x8] ;  /* 0x0000080001097983 */ /* 0x000ee80000300800 */
[----:B------:R-:W4:Y:S04]  /*141d0*/  LDL.LU R8, [R1+0x54] ;  /* 0x0000540001087983 */ /* 0x000f280000300800 */
[----:B------:R-:W5:Y:S04]  /*141e0*/  LDL.LU R235, [R1+0x8c] ;  /* 0x00008c0001eb7983 */ /* 0x000f680000300800 */
        /* <DEDUP_REMOVED lines=91> */
[----:B------:R-:W5:Y:S01]  /*147a0*/  LDL.LU R12, [R1+0x1fc] ;  /* 0x0001fc00010c7983 */ /* 0x000f620000300800 */
[----:B--2---:R-:W-:Y:S01]  /*147b0*/  FMUL R3, R3, R2 ;  /* 0x0000000203037220 */ /* 0x004fe20000400000 */
[----:B------:R-:W-:-:S02]  /*147c0*/  LEA R4, P0, R6, UR4, 0x2 ;  /* 0x0000000406047c11 */ /* 0x000fc4000f8010ff */
[----:B------:R-:W2:Y:S02]  /*147d0*/  LDL.LU R7, [R1+0x4] ;  /* 0x0000040001077983 */ /* 0x000ea40000300800 */
[----:B------:R-:W-:Y:S02]  /*147e0*/  LEA.HI.X R5, R6, UR5, R10, 0x2, P0 ;  /* 0x0000000506057c11 */ /* 0x000fe400080f140a */
[----:B------:R-:W-:Y:S01]  /*147f0*/  F2FP.TF32.F32.PACK_B R3, R3 ;  /* 0x00000003ff03723e */ /* 0x000fe200024050ff */
[----:B------:R-:W5:Y:S01]  /*14800*/  LDL.LU R10, [R1+0x5c] ;  /* 0x00005c00010a7983 */ /* 0x000f620000300800 */
[----:B------:R-:W-:-:S03]  /*14810*/  ISETP.GT.AND P0, PT, R0, 0x1, P3 ;  /* 0x000000010000780c */ /* 0x000fc60001f04270 */
[----:B------:R2:W-:Y:S01]  /*14820*/  @P1 STG.E desc[UR36][R4.64], R3 ;  /* 0x0000000304001986 */ /* 0x0005e2000c101924 */
[----:B------:R-:W-:Y:S01]  /*14830*/  ISETP.GT.AND P2, PT, R158, 0x8, PT ;  /* 0x000000089e00780c */ /* 0x000fe20003f44270 */
[----:B--2---:R-:W-:-:S05]  /*14840*/  FMUL R3, R7, R2 ;  /* 0x0000000207037220 */ /* 0x004fca0000400000 */
[----:B------:R-:W-:-:S05]  /*14850*/  F2FP.TF32.F32.PACK_B R3, R3 ;  /* 0x00000003ff03723e */ /* 0x000fca00024050ff */
[----:B------:R0:W-:Y:S04]  /*14860*/  @P0 STG.E desc[UR36][R4.64+0x4], R3 ;  /* 0x0000040304000986 */ /* 0x0001e8000c101924 */
[----:B0-----:R-:W2:Y:S01]  /*14870*/  LDL.LU R3, [R1+0xc] ;  /* 0x00000c0001037983 */ /* 0x001ea20000300800 */
[----:B------:R-:W-:Y:S01]  /*14880*/  USHF.L.U32 UR5, UR8, 0x5, URZ ;  /* 0x0000000508057899 */ /* 0x000fe2000800063f */
[----:B------:R-:W-:Y:S01]  /*14890*/  ISETP.GT.AND P0, PT, R0, RZ, P2 ;  /* 0x000000ff0000720c */ /* 0x000fe20001704270 */
[----:B------:R-:W-:Y:S01]  /*148a0*/  USHF.L.U64.HI UR4, UR8, 0x5, UR9 ;  /* 0x0000000508047899 */ /* 0x000fe20008010209 */
[----:B---3--:R-:W-:-:S03]  /*148b0*/  FMUL R9, R9, R2 ;  /* 0x0000000209097220 */ /* 0x008fc60000400000 */
[----:B------:R-:W-:Y:S02]  /*148c0*/  IADD3 R6, P1, R4, UR5, RZ ;  /* 0x0000000504067c10 */ /* 0x000fe4000ff3e0ff */
[----:B------:R-:W-:Y:S02]  /*148d0*/  F2FP.TF32.F32.PACK_B R9, R9 ;  /* 0x00000009ff09723e */ /* 0x000fe400024050ff */
[----:B------:R-:W-:-:S05]  /*148e0*/  IADD3.X R7, R5, UR4, RZ, P1, !PT ;  /* 0x0000000405077c10 */ /* 0x000fca0008ffe4ff */
[----:B------:R0:W-:Y:S01]  /*148f0*/  @P0 STG.E desc[UR36][R6.64], R9 ;  /* 0x0000000906000986 */ /* 0x0001e2000c101924 */
[----:B------:R-:W-:-:S03]  /*14900*/  ISETP.GT.AND P0, PT, R0, 0x1, P2 ;  /* 0x000000010000780c */ /* 0x000fc60001704270 */
[----:B0-----:R-:W3:Y:S01]  /*14910*/  LDL.LU R9, [R1+0x60] ;  /* 0x0000600001097983 */ /* 0x001ee20000300800 */
[----:B--2---:R-:W-:-:S05]  /*14920*/  FMUL R3, R3, R2 ;  /* 0x0000000203037220 */ /* 0x004fca0000400000 */
[----:B------:R-:W-:-:S05]  /*14930*/  F2FP.TF32.F32.PACK_B R3, R3 ;  /* 0x00000003ff03723e */ /* 0x000fca00024050ff */
[----:B------:R0:W-:Y:S04]  /*14940*/  @P0 STG.E desc[UR36][R6.64+0x4], R3 ;  /* 0x0000040306000986 */ /* 0x0001e8000c101924 */
[----:B0-----:R-:W2:Y:S01]  /*14950*/  LDL.LU R3, [R1+0x10] ;  /* 0x0000100001037983 */ /* 0x001ea20000300800 */
[----:B------:R-:W-:Y:S01]  /*14960*/  ISETP.GT.AND P0, PT, R0, 0x8, P3 ;  /* 0x000000080000780c */ /* 0x000fe20001f04270 */
[----:B--2---:R-:W-:-:S05]  /*14970*/  FMUL R3, R3, R2 ;  /* 0x0000000203037220 */ /* 0x004fca0000400000 */
[----:B------:R-:W-:-:S07]  /*14980*/  F2FP.TF32.F32.PACK_B R3, R3 ;  /* 0x00000003ff03723e */ /* 0x000fce00024050ff */
        /* <DEDUP_REMOVED lines=82> */
[C---:B------:R-:W-:Y:S02]  /*14eb0*/  ISETP.GT.AND P1, PT, R0.reuse, 0x29, P3 ;  /* 0x000000290000780c */ /* 0x040fe40001f24270 */
[----:B------:R-:W-:Y:S01]  /*14ec0*/  ISETP.GT.AND P0, PT, R0, 0x28, P2 ;  /* 0x000000280000780c */ /* 0x000fe20001704270 */
[----:B----4-:R-:W-:-:S05]  /*14ed0*/  FMUL R8, R8, R2 ;  /* 0x0000000208087220 */ /* 0x010fca0000400000 */
[----:B------:R-:W-:-:S05]  /*14ee0*/  F2FP.TF32.F32.PACK_B R8, R8 ;  /* 0x00000008ff08723e */ /* 0x000fca00024050ff */
[----:B------:R0:W-:Y:S04]  /*14ef0*/  @P1 STG.E desc[UR36][R4.64+0xa4], R8 ;  /* 0x0000a40804001986 */ /* 0x0001e8000c101924 */
[----:B0-----:R-:W4:Y:S01]  /*14f00*/  LDL.LU R8, [R1+0x64] ;  /* 0x0000640001087983 */ /* 0x001f220000300800 */
[----:B--2---:R-:W-:-:S05]  /*14f10*/  FMUL R3, R3, R2 ;  /* 0x0000000203037220 */ /* 0x004fca0000400000 */
[----:B------:R-:W-:-:S05]  /*14f20*/  F2FP.TF32.F32.PACK_B R3, R3 ;  /* 0x00000003ff03723e */ /* 0x000fca00024050ff */
[----:B------:R0:W-:Y:S04]  /*14f30*/  @P0 STG.E desc[UR36][R6.64+0xa0], R3 ;  /* 0x0000a00306000986 */ /* 0x0001e8000c101924 */
[----:B0-----:R-:W2:Y:S01]  /*14f40*/  LDL.LU R3, [R1+0x68] ;  /* 0x0000680001037983 */ /* 0x001ea20000300800 */
[C---:B------:R-:W-:Y:S02]  /*14f50*/  ISETP.GT.AND P1, PT, R0.reuse, 0x29, P2 ;  /* 0x000000290000780c */ /* 0x040fe40001724270 */
[----:B------:R-:W-:Y:S01]  /*14f60*/  ISETP.GT.AND P4, PT, R0, 0x30, P3 ;  /* 0x000000300000780c */ /* 0x000fe20001f84270 */
[-C--:B-----5:R-:W-:Y:S01]  /*14f70*/  FMUL R10, R10, R2.reuse ;  /* 0x000000020a0a7220 */ /* 0x0a0fe20000400000 */
[C---:B------:R-:W-:Y:S01]  /*14f80*/  ISETP.GT.AND P5, PT, R0.reuse, 0x31, P3 ;  /* 0x000000310000780c */ /* 0x040fe20001fa4270 */
[-C--:B---3--:R-:W-:Y:S01]  /*14f90*/  FMUL R9, R9, R2.reuse ;  /* 0x0000000209097220 */ /* 0x088fe20000400000 */
[----:B------:R-:W-:Y:S01]  /*14fa0*/  ISETP.GT.AND P0, PT, R0, 0x30, P2 ;  /* 0x000000300000780c */ /* 0x000fe20001704270 */
[----:B----4-:R-:W-:Y:S01]  /*14fb0*/  FMUL R8, R8, R2 ;  /* 0x0000000208087220 */ /* 0x010fe20000400000 */
[----:B------:R-:W-:-:S02]  /*14fc0*/  F2FP.TF32.F32.PACK_B R10, R10 ;  /* 0x0000000aff0a723e */ /* 0x000fc400024050ff */
[----:B------:R-:W-:Y:S02]  /*14fd0*/  F2FP.TF32.F32.PACK_B R9, R9 ;  /* 0x00000009ff09723e */ /* 0x000fe400024050ff */
[----:B------:R-:W-:Y:S01]  /*14fe0*/  F2FP.TF32.F32.PACK_B R8, R8 ;  /* 0x00000008ff08723e */ /* 0x000fe200024050ff */
[----:B------:R0:W-:Y:S04]  /*14ff0*/  @P1 STG.E desc[UR36][R6.64+0xa4], R10 ;  /* 0x0000a40a06001986 */ /* 0x0001e8000c101924 */
[----:B------:R1:W-:Y:S04]  /*15000*/  @P4 STG.E desc[UR36][R4.64+0xc0], R9 ;  /* 0x0000c00904004986 */ /* 0x0003e8000c101924 */
[----:B------:R3:W-:Y:S04]  /*15010*/  @P5 STG.E desc[UR36][R4.64+0xc4], R8 ;  /* 0x0000c40804005986 */ /* 0x0007e8000c101924 */
[----:B0-----:R-:W4:Y:S04]  /*15020*/  LDL.LU R10, [R1+0x6c] ;  /* 0x00006c00010a7983 */ /* 0x001f280000300800 */
[----:B-1----:R-:W5:Y:S04]  /*15030*/  LDL.LU R9, [R1+0x70] ;  /* 0x0000700001097983 */ /* 0x002f680000300800 */
[----:B---3--:R-:W3:Y:S01]  /*15040*/  LDL.LU R8, [R1+0x78] ;  /* 0x0000780001087983 */ /* 0x008ee20000300800 */
[----:B--2---:R-:W-:-:S05]  /*15050*/  FMUL R3, R3, R2 ;  /* 0x0000000203037220 */ /* 0x004fca0000400000 */
[----:B------:R-:W-:-:S05]  /*15060*/  F2FP.TF32.F32.PACK_B R3, R3 ;  /* 0x00000003ff03723e */ /* 0x000fca00024050ff */
[----:B------:R0:W-:Y:S04]  /*15070*/  @P0 STG.E desc[UR36][R6.64+0xc0], R3 ;  /* 0x0000c00306000986 */ /* 0x0001e8000c101924 */
[----:B0-----:R-:W2:Y:S01]  /*15080*/  LDL.LU R3, [R1+0x74] ;  /* 0x0000740001037983 */ /* 0x001ea20000300800 */
[C---:B------:R-:W-:Y:S02]  /*15090*/  ISETP.GT.AND P1, PT, R0.reuse, 0x31, P2 ;  /* 0x000000310000780c */ /* 0x040fe40001724270 */
[----:B------:R-:W-:Y:S01]  /*150a0*/  ISETP.GT.AND P4, PT, R0, 0x38, P3 ;  /* 0x000000380000780c */ /* 0x000fe20001f84270 */
[-C--:B----4-:R-:W-:Y:S01]  /*150b0*/  FMUL R10, R10, R2.reuse ;  /* 0x000000020a0a7220 */ /* 0x090fe20000400000 */
[C---:B------:R-:W-:Y:S01]  /*150c0*/  ISETP.GT.AND P5, PT, R0.reuse, 0x39, P3 ;  /* 0x000000390000780c */ /* 0x040fe20001fa4270 */
[----:B-----5:R-:W-:Y:S01]  /*150d0*/  FMUL R9, R9, R2 ;  /* 0x0000000209097220 */ /* 0x020fe20000400000 */
[----:B------:R-:W-:-:S02]  /*150e0*/  ISETP.GT.AND P0, PT, R0, 0x38, P2 ;  /* 0x000000380000780c */ /* 0x000fc40001704270 */
[----:B------:R-:W-:Y:S01]  /*150f0*/  F2FP.TF32.F32.PACK_B R10, R10 ;  /* 0x0000000aff0a723e */ /* 0x000fe200024050ff */
[----:B---3--:R-:W-:Y:S01]  /*15100*/  FMUL R8, R8, R2 ;  /* 0x0000000208087220 */ /* 0x008fe20000400000 */
[----:B------:R-:W-:-:S03]  /*15110*/  F2FP.TF32.F32.PACK_B R9, R9 ;  /* 0x00000009ff09723e */ /* 0x000fc600024050ff */
[----:B------:R0:W-:Y:S01]  /*15120*/  @P1 STG.E desc[UR36][R6.64+0xc4], R10 ;  /* 0x0000c40a06001986 */ /* 0x0001e2000c101924 */
[----:B------:R-:W-:-:S03]  /*15130*/  F2FP.TF32.F32.PACK_B R8, R8 ;  /* 0x00000008ff08723e */ /* 0x000fc600024050ff */
[----:B------:R1:W-:Y:S04]  /*15140*/  @P4 STG.E desc[UR36][R4.64+0xe0], R9 ;  /* 0x0000e00904004986 */ /* 0x0003e8000c101924 */
[----:B0-----:R-:W3:Y:S04]  /*15150*/  LDL.LU R10, [R1+0x80] ;  /* 0x00008000010a7983 */ /* 0x001ee80000300800 */
[----:B-1----:R-:W4:Y:S01]  /*15160*/  LDL.LU R9, [R1+0x84] ;  /* 0x0000840001097983 */ /* 0x002f220000300800 */
[----:B--2---:R-:W-:-:S05]  /*15170*/  FMUL R3, R3, R2 ;  /* 0x0000000203037220 */ /* 0x004fca0000400000 */
[----:B------:R-:W-:-:S05]  /*15180*/  F2FP.TF32.F32.PACK_B R3, R3 ;  /* 0x00000003ff03723e */ /* 0x000fca00024050ff */
[----:B------:R0:W-:Y:S04]  /*15190*/  @P5 STG.E desc[UR36][R4.64+0xe4], R3 ;  /* 0x0000e40304005986 */ /* 0x0001e8000c101924 */
[----:B------:R1:W-:Y:S04]  /*151a0*/  @P0 STG.E desc[UR36][R6.64+0xe0], R8 ;  /* 0x0000e00806000986 */ /* 0x0003e8000c101924 */
[----:B0-----:R-:W2:Y:S04]  /*151b0*/  LDL.LU R3, [R1+0x7c] ;  /* 0x00007c0001037983 */ /* 0x001ea80000300800 */
[----:B-1----:R-:W5:Y:S01]  /*151c0*/  LDL.LU R8, [R1+0x88] ;  /* 0x0000880001087983 */ /* 0x002f620000300800 */
[----:B------:R-:W-:-:S02]  /*151d0*/  ISETP.GT.AND P1, PT, R0, 0x39, P2 ;  /* 0x000000390000780c */ /* 0x000fc40001724270 */
[----:B------:R-:W-:Y:S01]  /*151e0*/  ISETP.GT.AND P4, PT, R0, 0x40, P3 ;  /* 0x000000400000780c */ /* 0x000fe20001f84270 */
[-C--:B---3--:R-:W-:Y:S01]  /*151f0*/  FMUL R10, R10, R2.reuse ;  /* 0x000000020a0a7220 */ /* 0x088fe20000400000 */
[C---:B------:R-:W-:Y:S02]  /*15200*/  ISETP.GT.AND P5, PT, R0.reuse, 0x41, P3 ;  /* 0x000000410000780c */ /* 0x040fe40001fa4270 */
[----:B------:R-:W-:Y:S01]  /*15210*/  ISETP.GT.AND P0, PT, R0, 0x40, P2 ;  /* 0x000000400000780c */ /* 0x000fe20001704270 */
[----:B----4-:R-:W-:Y:S01]  /*15220*/  FMUL R9, R9, R2 ;  /* 0x0000000209097220 */ /* 0x010fe20000400000 */
[----:B------:R-:W-:-:S04]  /*15230*/  F2FP.TF32.F32.PACK_B R10, R10 ;  /* 0x0000000aff0a723e */ /* 0x000fc800024050ff */
[----:B------:R-:W-:Y:S01]  /*15240*/  F2FP.TF32.F32.PACK_B R9, R9 ;  /* 0x00000009ff09723e */ /* 0x000fe200024050ff */
[-C--:B------:R-:W-:Y:S01]  /*15250*/  FMUL R11, R11, R2.reuse ;  /* 0x000000020b0b7220 */ /* 0x080fe20000400000 */
[----:B------:R-:W-:-:S04]  /*15260*/  FMUL R13, R13, R2 ;  /* 0x000000020d0d7220 */ /* 0x000fc80000400000 */
[----:B------:R-:W-:Y:S02]  /*15270*/  F2FP.TF32.F32.PACK_B R11, R11 ;  /* 0x0000000bff0b723e */ /* 0x000fe400024050ff */
[----:B------:R-:W-:Y:S01]  /*15280*/  F2FP.TF32.F32.PACK_B R13, R13 ;  /* 0x0000000dff0d723e */ /* 0x000fe200024050ff */
[----:B------:R-:W-:-:S05]  /*15290*/  FMUL R15, R15, R2 ;  /* 0x000000020f0f7220 */ /* 0x000fca0000400000 */
[----:B------:R-:W-:Y:S01]  /*152a0*/  F2FP.TF32.F32.PACK_B R15, R15 ;  /* 0x0000000fff0f723e */ /* 0x000fe200024050ff */
[----:B------:R-:W-:-:S05]  /*152b0*/  FMUL R19, R19, R2 ;  /* 0x0000000213137220 */ /* 0x000fca0000400000 */
[----:B------:R-:W-:Y:S01]  /*152c0*/  F2FP.TF32.F32.PACK_B R19, R19 ;  /* 0x00000013ff13723e */ /* 0x000fe200024050ff */
[-C--:B--2---:R-:W-:Y:S01]  /*152d0*/  FMUL R3, R3, R2.reuse ;  /* 0x0000000203037220 */ /* 0x084fe20000400000 */
[----:B-----5:R-:W-:-:S04]  /*152e0*/  FMUL R8, R8, R2 ;  /* 0x0000000208087220 */ /* 0x020fc80000400000 */
[----:B------:R-:W-:Y:S02]  /*152f0*/  F2FP.TF32.F32.PACK_B R3, R3 ;  /* 0x00000003ff03723e */ /* 0x000fe400024050ff */
[----:B------:R-:W-:-:S03]  /*15300*/  F2FP.TF32.F32.PACK_B R8, R8 ;  /* 0x00000008ff08723e */ /* 0x000fc600024050ff */
[----:B------:R0:W-:Y:S01]  /*15310*/  @P1 STG.E desc[UR36][R6.64+0xe4], R3 ;  /* 0x0000e40306001986 */ /* 0x0001e2000c101924 */
[----:B------:R-:W-:-:S03]  /*15320*/  ISETP.GT.AND P1, PT, R0, 0x41, P2 ;  /* 0x000000410000780c */ /* 0x000fc60001724270 */
[----:B------:R-:W-:Y:S01]  /*15330*/  @P4 STG.E desc[UR36][R4.64+0x100], R10 ;  /* 0x0001000a04004986 */ /* 0x000fe2000c101924 */
[----:B------:R-:W-:-:S03]  /*15340*/  ISETP.GT.AND P4, PT, R0, 0x48, P3 ;  /* 0x000000480000780c */ /* 0x000fc60001f84270 */
[----:B------:R-:W-:Y:S01]  /*15350*/  @P5 STG.E desc[UR36][R4.64+0x104], R9 ;  /* 0x0001040904005986 */ /* 0x000fe2000c101924 */
[----:B0-----:R-:W-:-:S03]  /*15360*/  FMUL R3, R235, R2 ;  /* 0x00000002eb037220 */ /* 0x001fc60000400000 */
[----:B------:R0:W-:Y:S02]  /*15370*/  @P0 STG.E desc[UR36][R6.64+0x100], R8 ;  /* 0x0001000806000986 */ /* 0x0001e4000c101924 */
[----:B------:R-:W-:Y:S01]  /*15380*/  F2FP.TF32.F32.PACK_B R3, R3 ;  /* 0x00000003ff03723e */ /* 0x000fe200024050ff */
[----:B0-----:R-:W-:Y:S01]  /*15390*/  FMUL R8, R234, R2 ;  /* 0x00000002ea087220 */ /* 0x001fe20000400000 */
[----:B------:R-:W-:-:S04]  /*153a0*/  ISETP.GT.AND P5, PT, R0, 0x49, P3 ;  /* 0x000000490000780c */ /* 0x000fc80001fa4270 */
[----:B------:R-:W-:Y:S01]  /*153b0*/  F2FP.TF32.F32.PACK_B R8, R8 ;  /* 0x00000008ff08723e */ /* 0x000fe200024050ff */
[----:B------:R0:W-:Y:S01]  /*153c0*/  @P1 STG.E desc[UR36][R6.64+0x104], R3 ;  /* 0x0001040306001986 */ /* 0x0001e2000c101924 */
[C---:B------:R-:W-:Y:S01]  /*153d0*/  ISETP.GT.AND P0, PT, R0.reuse, 0x48, P2 ;  /* 0x000000480000780c */ /* 0x040fe20001704270 */
[-C--:B------:R-:W-:Y:S01]  /*153e0*/  FMUL R9, R233, R2.reuse ;  /* 0x00000002e9097220 */ /* 0x080fe20000400000 */
[C---:B------:R-:W-:Y:S01]  /*153f0*/  ISETP.GT.AND P1, PT, R0.reuse, 0x49, P2 ;  /* 0x000000490000780c */ /* 0x040fe20001724270 */
[----:B------:R-:W-:Y:S01]  /*15400*/  @P4 STG.E desc[UR36][R4.64+0x120], R8 ;  /* 0x0001200804004986 */ /* 0x000fe2000c101924 */
[----:B------:R-:W-:Y:S01]  /*15410*/  ISETP.GT.AND P4, PT, R0, 0x50, P3 ;  /* 0x000000500000780c */ /* 0x000fe20001f84270 */
[----:B------:R-:W-:Y:S01]  /*15420*/  FMUL R10, R232, R2 ;  /* 0x00000002e80a7220 */ /* 0x000fe20000400000 */
[----:B------:R-:W-:-:S04]  /*15430*/  F2FP.TF32.F32.PACK_B R9, R9 ;  /* 0x00000009ff09723e */ /* 0x000fc800024050ff */
[----:B------:R-:W-:Y:S01]  /*15440*/  F2FP.TF32.F32.PACK_B R10, R10 ;  /* 0x0000000aff0a723e */ /* 0x000fe200024050ff */
[----:B------:R1:W-:Y:S01]  /*15450*/  @P5 STG.E desc[UR36][R4.64+0x124], R9 ;  /* 0x0001240904005986 */ /* 0x0003e2000c101924 */
[----:B------:R-:W-:-:S03]  /*15460*/  ISETP.GT.AND P5, PT, R0, 0x51, P3 ;  /* 0x000000510000780c */ /* 0x000fc60001fa4270 */
[----:B------:R-:W-:Y:S01]  /*15470*/  @P0 STG.E desc[UR36][R6.64+0x120], R10 ;  /* 0x0001200a06000986 */ /* 0x000fe2000c101924 */
[----:B------:R-:W-:-:S03]  /*15480*/  ISETP.GT.AND P0, PT, R0, 0x50, P2 ;  /* 0x000000500000780c */ /* 0x000fc60001704270 */
[----:B------:R2:W-:Y:S01]  /*15490*/  @P1 STG.E desc[UR36][R6.64+0x124], R11 ;  /* 0x0001240b06001986 */ /* 0x0005e2000c101924 */
[C---:B------:R-:W-:Y:S01]  /*154a0*/  ISETP.GT.AND P1, PT, R0.reuse, 0x51, P2 ;  /* 0x000000510000780c */ /* 0x040fe20001724270 */
[-C--:B0-----:R-:W-:Y:S02]  /*154b0*/  FMUL R3, R231, R2.reuse ;  /* 0x00000002e7037220 */ /* 0x081fe40000400000 */
[----:B------:R0:W-:Y:S01]  /*154c0*/  @P4 STG.E desc[UR36][R4.64+0x140], R13 ;  /* 0x0001400d04004986 */ /* 0x0001e2000c101924 */
[----:B------:R-:W-:Y:S01]  /*154d0*/  ISETP.GT.AND P4, PT, R0, 0x58, P3 ;  /* 0x000000580000780c */ /* 0x000fe20001f84270 */
[-C--:B-1----:R-:W-:Y:S01]  /*154e0*/  FMUL R9, R230, R2.reuse ;  /* 0x00000002e6097220 */ /* 0x082fe20000400000 */
[----:B------:R-:W-:Y:S01]  /*154f0*/  F2FP.TF32.F32.PACK_B R3, R3 ;  /* 0x00000003ff03723e */ /* 0x000fe200024050ff */
[----:B--2---:R-:W-:-:S03]  /*15500*/  FMUL R11, R229, R2 ;  /* 0x00000002e50b7220 */ /* 0x004fc60000400000 */
[----:B------:R-:W-:Y:S01]  /*15510*/  F2FP.TF32.F32.PACK_B R9, R9 ;  /* 0x00000009ff09723e */ /* 0x000fe200024050ff */
[----:B------:R-:W-:Y:S01]  /*15520*/  @P5 STG.E desc[UR36][R4.64+0x144], R15 ;  /* 0x0001440f04005986 */ /* 0x000fe2000c101924 */
[----:B------:R-:W-:-:S03]  /*15530*/  F2FP.TF32.F32.PACK_B R11, R11 ;  /* 0x0000000bff0b723e */ /* 0x000fc600024050ff */
[----:B------:R1:W-:Y:S01]  /*15540*/  @P0 STG.E desc[UR36][R6.64+0x140], R3 ;  /* 0x0001400306000986 */ /* 0x0003e2000c101924 */
[C---:B------:R-:W-:Y:S02]  /*15550*/  ISETP.GT.AND P5, PT, R0.reuse, 0x59, P3 ;  /* 0x000000590000780c */ /* 0x040fe40001fa4270 */
[C---:B------:R-:W-:Y:S01]  /*15560*/  ISETP.GT.AND P0, PT, R0.reuse, 0x58, P2 ;  /* 0x000000580000780c */ /* 0x040fe20001704270 */
[----:B------:R2:W-:Y:S01]  /*15570*/  @P1 STG.E desc[UR36][R6.64+0x144], R9 ;  /* 0x0001440906001986 */ /* 0x0005e2000c101924 */
[----:B------:R-:W-:Y:S01]  /*15580*/  ISETP.GT.AND P1, PT, R0, 0x59, P2 ;  /* 0x000000590000780c */ /* 0x000fe20001724270 */
[-C--:B0-----:R-:W-:Y:S02]  /*15590*/  FMUL R13, R228, R2.reuse ;  /* 0x00000002e40d7220 */ /* 0x081fe40000400000 */
[----:B------:R0:W-:Y:S01]  /*155a0*/  @P4 STG.E desc[UR36][R4.64+0x160], R11 ;  /* 0x0001600b04004986 */ /* 0x0001e2000c101924 */
[----:B------:R-:W-:Y:S01]  /*155b0*/  ISETP.GT.AND P4, PT, R0, 0x60, P3 ;  /* 0x000000600000780c */ /* 0x000fe20001f84270 */
[-C--:B-1----:R-:W-:Y:S01]  /*155c0*/  FMUL R3, R227, R2.reuse ;  /* 0x00000002e3037220 */ /* 0x082fe20000400000 */
[----:B------:R-:W-:Y:S01]  /*155d0*/  F2FP.TF32.F32.PACK_B R13, R13 ;  /* 0x0000000dff0d723e */ /* 0x000fe200024050ff */
[----:B--2---:R-:W-:-:S03]  /*155e0*/  FMUL R9, R226, R2 ;  /* 0x00000002e2097220 */ /* 0x004fc60000400000 */
[----:B------:R-:W-:Y:S01]  /*155f0*/  F2FP.TF32.F32.PACK_B R3, R3 ;  /* 0x00000003ff03723e */ /* 0x000fe200024050ff */
[----:B------:R1:W-:Y:S01]  /*15600*/  @P5 STG.E desc[UR36][R4.64+0x164], R13 ;  /* 0x0001640d04005986 */ /* 0x0003e2000c101924 */
[----:B------:R-:W-:-:S03]  /*15610*/  F2FP.TF32.F32.PACK_B R9, R9 ;  /* 0x00000009ff09723e */ /* 0x000fc600024050ff */
[----:B------:R-:W-:Y:S01]  /*15620*/  @P0 STG.E desc[UR36][R6.64+0x160], R19 ;  /* 0x0001601306000986 */ /* 0x000fe2000c101924 */
[C---:B------:R-:W-:Y:S02]  /*15630*/  ISETP.GT.AND P5, PT, R0.reuse, 0x61, P3 ;  /* 0x000000610000780c */ /* 0x040fe40001fa4270 */
[C---:B------:R-:W-:Y:S01]  /*15640*/  ISETP.GT.AND P0, PT, R0.reuse, 0x60, P2 ;  /* 0x000000600000780c */ /* 0x040fe20001704270 */
[----:B------:R2:W-:Y:S01]  /*15650*/  @P1 STG.E desc[UR36][R6.64+0x164], R3 ;  /* 0x0001640306001986 */ /* 0x0005e2000c101924 */
[C---:B------:R-:W-:Y:S01]  /*15660*/  ISETP.GT.AND P1, PT, R0.reuse, 0x61, P2 ;  /* 0x000000610000780c */ /* 0x040fe20001724270 */
[-C--:B0-----:R-:W-:Y:S02]  /*15670*/  FMUL R11, R225, R2.reuse ;  /* 0x00000002e10b7220 */ /* 0x081fe40000400000 */
[----:B------:R0:W-:Y:S01]  /*15680*/  @P4 STG.E desc[UR36][R4.64+0x180], R9 ;  /* 0x0001800904004986 */ /* 0x0001e2000c101924 */
[----:B------:R-:W-:Y:S01]  /*15690*/  ISETP.GT.AND P4, PT, R0, 0x68, P3 ;  /* 0x000000680000780c */ /* 0x000fe20001f84270 */
[-C--:B------:R-:W-:Y:S01]  /*156a0*/  FMUL R15, R224, R2.reuse ;  /* 0x00000002e00f7220 */ /* 0x080fe20000400000 */
[-C--:B-1----:R-:W-:Y:S01]  /*156b0*/  FMUL R13, R223, R2.reuse ;  /* 0x00000002df0d7220 */ /* 0x082fe20000400000 */
[----:B------:R-:W-:Y:S01]  /*156c0*/  F2FP.TF32.F32.PACK_B R11, R11 ;  /* 0x0000000bff0b723e */ /* 0x000fe200024050ff */
[----:B--2---:R-:W-:-:S02]  /*156d0*/  FMUL R3, R222, R2 ;  /* 0x00000002de037220 */ /* 0x004fc40000400000 */
[----:B------:R-:W-:Y:S02]  /*156e0*/  F2FP.TF32.F32.PACK_B R15, R15 ;  /* 0x0000000fff0f723e */ /* 0x000fe400024050ff */
[----:B------:R-:W-:Y:S02]  /*156f0*/  F2FP.TF32.F32.PACK_B R13, R13 ;  /* 0x0000000dff0d723e */ /* 0x000fe400024050ff */
[----:B------:R-:W-:Y:S01]  /*15700*/  F2FP.TF32.F32.PACK_B R3, R3 ;  /* 0x00000003ff03723e */ /* 0x000fe200024050ff */
[----:B------:R1:W-:Y:S01]  /*15710*/  @P5 STG.E desc[UR36][R4.64+0x184], R11 ;  /* 0x0001840b04005986 */ /* 0x0003e2000c101924 */
[----:B------:R-:W-:-:S03]  /*15720*/  ISETP.GT.AND P5, PT, R0, 0x69, P3 ;  /* 0x000000690000780c */ /* 0x000fc60001fa4270 */
[----:B------:R-:W-:Y:S01]  /*15730*/  @P0 STG.E desc[UR36][R6.64+0x180], R15 ;  /* 0x0001800f06000986 */ /* 0x000fe2000c101924 */
[C---:B------:R-:W-:Y:S01]  /*15740*/  ISETP.GT.AND P0, PT, R0.reuse, 0x68, P2 ;  /* 0x000000680000780c */ /* 0x040fe20001704270 */
[-C--:B0-----:R-:W-:Y:S02]  /*15750*/  FMUL R9, R221, R2.reuse ;  /* 0x00000002dd097220 */ /* 0x081fe40000400000 */
[----:B------:R0:W-:Y:S01]  /*15760*/  @P1 STG.E desc[UR36][R6.64+0x184], R13 ;  /* 0x0001840d06001986 */ /* 0x0001e2000c101924 */
[----:B------:R-:W-:Y:S01]  /*15770*/  ISETP.GT.AND P1, PT, R0, 0x69, P2 ;  /* 0x000000690000780c */ /* 0x000fe20001724270 */
[-C--:B------:R-:W-:Y:S02]  /*15780*/  FMUL R19, R220, R2.reuse ;  /* 0x00000002dc137220 */ /* 0x080fe40000400000 */
[----:B------:R2:W-:Y:S01]  /*15790*/  @P4 STG.E desc[UR36][R4.64+0x1a0], R3 ;  /* 0x0001a00304004986 */ /* 0x0005e2000c101924 */
[----:B------:R-:W-:Y:S01]  /*157a0*/  ISETP.GT.AND P4, PT, R0, 0x70, P3 ;  /* 0x000000700000780c */ /* 0x000fe20001f84270 */
[----:B-1----:R-:W-:Y:S01]  /*157b0*/  FMUL R11, R219, R2 ;  /* 0x00000002db0b7220 */ /* 0x002fe20000400000 */
[----:B------:R-:W-:-:S02]  /*157c0*/  F2FP.TF32.F32.PACK_B R9, R9 ;  /* 0x00000009ff09723e */ /* 0x000fc400024050ff */
[----:B------:R-:W-:Y:S01]  /*157d0*/  F2FP.TF32.F32.PACK_B R19, R19 ;  /* 0x00000013ff13723e */ /* 0x000fe200024050ff */
[-C--:B0-----:R-:W-:Y:S01]  /*157e0*/  FMUL R13, R218, R2.reuse ;  /* 0x00000002da0d7220 */ /* 0x081fe20000400000 */
[----:B------:R-:W-:Y:S01]  /*157f0*/  F2FP.TF32.F32.PACK_B R11, R11 ;  /* 0x0000000bff0b723e */ /* 0x000fe200024050ff */
[----:B------:R0:W-:Y:S03]  /*15800*/  @P5 STG.E desc[UR36][R4.64+0x1a4], R9 ;  /* 0x0001a40904005986 */ /* 0x0001e6000c101924 */
[----:B------:R-:W-:Y:S01]  /*15810*/  F2FP.TF32.F32.PACK_B R13, R13 ;  /* 0x0000000dff0d723e */ /* 0x000fe200024050ff */
[----:B------:R-:W-:Y:S01]  /*15820*/  @P0 STG.E desc[UR36][R6.64+0x1a0], R19 ;  /* 0x0001a01306000986 */ /* 0x000fe2000c101924 */
[C---:B------:R-:W-:Y:S02]  /*15830*/  ISETP.GT.AND P5, PT, R0.reuse, 0x71, P3 ;  /* 0x000000710000780c */ /* 0x040fe40001fa4270 */
[C---:B------:R-:W-:Y:S01]  /*15840*/  ISETP.GT.AND P0, PT, R0.reuse, 0x70, P2 ;  /* 0x000000700000780c */ /* 0x040fe20001704270 */
[----:B------:R1:W-:Y:S01]  /*15850*/  @P1 STG.E desc[UR36][R6.64+0x1a4], R11 ;  /* 0x0001a40b06001986 */ /* 0x0003e2000c101924 */
[----:B------:R-:W-:Y:S01]  /*15860*/  ISETP.GT.AND P1, PT, R0, 0x71, P2 ;  /* 0x000000710000780c */ /* 0x000fe20001724270 */
[----:B--2---:R-:W-:-:S02]  /*15870*/  FMUL R3, R217, R2 ;  /* 0x00000002d9037220 */ /* 0x004fc40000400000 */
[----:B------:R2:W-:Y:S01]  /*15880*/  @P4 STG.E desc[UR36][R4.64+0x1c0], R13 ;  /* 0x0001c00d04004986 */ /* 0x0005e2000c101924 */
[----:B------:R-:W-:Y:S01]  /*15890*/  ISETP.GT.AND P4, PT, R0, 0x78, P3 ;  /* 0x000000780000780c */ /* 0x000fe20001f84270 */
[-C--:B------:R-:W-:Y:S01]  /*158a0*/  FMUL R15, R216, R2.reuse ;  /* 0x00000002d80f7220 */ /* 0x080fe20000400000 */
[-C--:B0-----:R-:W-:Y:S01]  /*158b0*/  FMUL R9, R215, R2.reuse ;  /* 0x00000002d7097220 */ /* 0x081fe20000400000 */
[----:B------:R-:W-:Y:S01]  /*158c0*/  F2FP.TF32.F32.PACK_B R3, R3 ;  /* 0x00000003ff03723e */ /* 0x000fe200024050ff */
[----:B-1----:R-:W-:Y:S02]  /*158d0*/  FMUL R11, R214, R2 ;  /* 0x00000002d60b7220 */ /* 0x002fe40000400000 */
[----:B------:R-:W-:Y:S02]  /*158e0*/  F2FP.TF32.F32.PACK_B R15, R15 ;  /* 0x0000000fff0f723e */ /* 0x000fe400024050ff */
[----:B------:R-:W-:Y:S02]  /*158f0*/  F2FP.TF32.F32.PACK_B R9, R9 ;  /* 0x00000009ff09723e */ /* 0x000fe400024050ff */
[----:B------:R-:W-:Y:S01]  /*15900*/  F2FP.TF32.F32.PACK_B R11, R11 ;  /* 0x0000000bff0b723e */ /* 0x000fe200024050ff */
[----:B------:R0:W-:Y:S01]  /*15910*/  @P5 STG.E desc[UR36][R4.64+0x1c4], R3 ;  /* 0x0001c40304005986 */ /* 0x0001e2000c101924 */
[----:B------:R-:W-:-:S03]  /*15920*/  ISETP.GT.AND P5, PT, R0, 0x79, P3 ;  /* 0x000000790000780c */ /* 0x000fc60001fa4270 */
[----:B------:R-:W-:Y:S01]  /*15930*/  @P0 STG.E desc[UR36][R6.64+0x1c0], R15 ;  /* 0x0001c00f06000986 */ /* 0x000fe2000c101924 */
[C---:B------:R-:W-:Y:S01]  /*15940*/  ISETP.GT.AND P0, PT, R0.reuse, 0x78, P2 ;  /* 0x000000780000780c */ /* 0x040fe20001704270 */
[-C--:B--2---:R-:W-:Y:S02]  /*15950*/  FMUL R13, R213, R2.reuse ;  /* 0x00000002d50d7220 */ /* 0x084fe40000400000 */
[----:B------:R1:W-:Y:S01]  /*15960*/  @P1 STG.E desc[UR36][R6.64+0x1c4], R9 ;  /* 0x0001c40906001986 */ /* 0x0003e2000c101924 */
[----:B------:R-:W-:Y:S01]  /*15970*/  ISETP.GT.AND P1, PT, R0, 0x79, P2 ;  /* 0x000000790000780c */ /* 0x000fe20001724270 */
[-C--:B------:R-:W-:Y:S02]  /*15980*/  FMUL R19, R212, R2.reuse ;  /* 0x00000002d4137220 */ /* 0x080fe40000400000 */
[----:B------:R2:W-:Y:S01]  /*15990*/  @P4 STG.E desc[UR36][R4.64+0x1e0], R11 ;  /* 0x0001e00b04004986 */ /* 0x0005e2000c101924 */
[----:B------:R-:W-:Y:S01]  /*159a0*/  ISETP.GT.AND P4, PT, R0, 0x80, P3 ;  /* 0x000000800000780c */ /* 0x000fe20001f84270 */
[----:B0-----:R-:W-:Y:S01]  /*159b0*/  FMUL R3, R211, R2 ;  /* 0x00000002d3037220 */ /* 0x001fe20000400000 */
[----:B------:R-:W-:-:S02]  /*159c0*/  F2FP.TF32.F32.PACK_B R13, R13 ;  /* 0x0000000dff0d723e */ /* 0x000fc400024050ff */
[----:B------:R-:W-:Y:S01]  /*159d0*/  F2FP.TF32.F32.PACK_B R19, R19 ;  /* 0x00000013ff13723e */ /* 0x000fe200024050ff */
[-C--:B-1----:R-:W-:Y:S01]  /*159e0*/  FMUL R9, R210, R2.reuse ;  /* 0x00000002d2097220 */ /* 0x082fe20000400000 */
        /* <DEDUP_REMOVED lines=204> */
[----:B------:R-:W-:Y:S01]  /*166b0*/  ISETP.GT.AND P6, PT, R0, 0xe9, P3 ;  /* 0x000000e90000780c */ /* 0x000fe20001fc4270 */
[-C--:B0-----:R-:W-:Y:S01]  /*166c0*/  FMUL R13, R159, R2.reuse ;  /* 0x000000029f0d7220 */ /* 0x081fe20000400000 */
[----:B------:R-:W-:Y:S01]  /*166d0*/  F2FP.TF32.F32.PACK_B R11, R11 ;  /* 0x0000000bff0b723e */ /* 0x000fe200024050ff */
[-C--:B-1----:R-:W-:Y:S01]  /*166e0*/  FMUL R3, R157, R2.reuse ;  /* 0x000000029d037220 */ /* 0x082fe20000400000 */
[----:B------:R-:W-:Y:S01]  /*166f0*/  F2FP.TF32.F32.PACK_B R15, R15 ;  /* 0x0000000fff0f723e */ /* 0x000fe200024050ff */
[----:B--2---:R-:W-:Y:S01]  /*16700*/  FMUL R9, R156, R2 ;  /* 0x000000029c097220 */ /* 0x004fe20000400000 */
[----:B------:R-:W-:Y:S02]  /*16710*/  F2FP.TF32.F32.PACK_B R13, R13 ;  /* 0x0000000dff0d723e */ /* 0x000fe400024050ff */
[----:B------:R-:W-:Y:S01]  /*16720*/  F2FP.TF32.F32.PACK_B R3, R3 ;  /* 0x00000003ff03723e */ /* 0x000fe200024050ff */
[----:B------:R0:W-:Y:S01]  /*16730*/  @P5 STG.E desc[UR36][R4.64+0x384], R11 ;  /* 0x0003840b04005986 */ /* 0x0001e2000c101924 */
[----:B------:R-:W-:-:S03]  /*16740*/  F2FP.TF32.F32.PACK_B R9, R9 ;  /* 0x00000009ff09723e */ /* 0x000fc600024050ff */
[----:B------:R-:W-:Y:S01]  /*16750*/  @P0 STG.E desc[UR36][R6.64+0x380], R15 ;  /* 0x0003800f06000986 */ /* 0x000fe2000c101924 */
[----:B------:R-:W-:-:S03]  /*16760*/  ISETP.GT.AND P0, PT, R0, 0xe8, P2 ;  /* 0x000000e80000780c */ /* 0x000fc60001704270 */
[----:B------:R1:W-:Y:S01]  /*16770*/  @P1 STG.E desc[UR36][R6.64+0x384], R13 ;  /* 0x0003840d06001986 */ /* 0x0003e2000c101924 */
[----:B------:R-:W-:-:S03]  /*16780*/  ISETP.GT.AND P5, PT, R0, 0xe9, P2 ;  /* 0x000000e90000780c */ /* 0x000fc600017a4270 */
[----:B------:R2:W-:Y:S01]  /*16790*/  @P4 STG.E desc[UR36][R4.64+0x3a0], R3 ;  /* 0x0003a00304004986 */ /* 0x0005e2000c101924 */
[-C--:B------:R-:W-:Y:S01]  /*167a0*/  FMUL R19, R155, R2.reuse ;  /* 0x000000029b137220 */ /* 0x080fe20000400000 */
[C---:B------:R-:W-:Y:S02]  /*167b0*/  ISETP.GT.AND P4, PT, R0.reuse, 0xf1, P3 ;  /* 0x000000f10000780c */ /* 0x040fe40001f84270 */
[----:B------:R3:W-:Y:S01]  /*167c0*/  @P6 STG.E desc[UR36][R4.64+0x3a4], R9 ;  /* 0x0003a40904006986 */ /* 0x0007e2000c101924 */
[----:B------:R-:W-:Y:S01]  /*167d0*/  ISETP.GT.AND P6, PT, R0, 0xf0, P3 ;  /* 0x000000f00000780c */ /* 0x000fe20001fc4270 */
[-C--:B0-----:R-:W-:Y:S01]  /*167e0*/  FMUL R11, R154, R2.reuse ;  /* 0x000000029a0b7220 */ /* 0x081fe20000400000 */
[-C--:B-1----:R-:W-:Y:S01]  /*167f0*/  FMUL R13, R153, R2.reuse ;  /* 0x00000002990d7220 */ /* 0x082fe20000400000 */
[----:B------:R-:W-:Y:S01]  /*16800*/  F2FP.TF32.F32.PACK_B R19, R19 ;  /* 0x00000013ff13723e */ /* 0x000fe200024050ff */
[----:B--2---:R-:W-:Y:S02]  /*16810*/  FMUL R3, R23, R2 ;  /* 0x0000000217037220 */ /* 0x004fe40000400000 */
[----:B------:R-:W-:-:S02]  /*16820*/  F2FP.TF32.F32.PACK_B R11, R11 ;  /* 0x0000000bff0b723e */ /* 0x000fc400024050ff */
[----:B------:R-:W-:Y:S02]  /*16830*/  F2FP.TF32.F32.PACK_B R13, R13 ;  /* 0x0000000dff0d723e */ /* 0x000fe400024050ff */
[----:B------:R-:W-:Y:S01]  /*16840*/  F2FP.TF32.F32.PACK_B R3, R3 ;  /* 0x00000003ff03723e */ /* 0x000fe200024050ff */
[----:B------:R0:W-:Y:S04]  /*16850*/  @P0 STG.E desc[UR36][R6.64+0x3a0], R19 ;  /* 0x0003a01306000986 */ /* 0x0001e8000c101924 */
[----:B------:R1:W-:Y:S04]  /*16860*/  @P5 STG.E desc[UR36][R6.64+0x3a4], R11 ;  /* 0x0003a40b06005986 */ /* 0x0003e8000c101924 */
[----:B------:R-:W-:Y:S01]  /*16870*/  @P6 STG.E desc[UR36][R4.64+0x3c0], R13 ;  /* 0x0003c00d04006986 */ /* 0x000fe2000c101924 */
[----:B------:R-:W-:-:S03]  /*16880*/  ISETP.GT.AND P6, PT, R0, 0xf0, P2 ;  /* 0x000000f00000780c */ /* 0x000fc600017c4270 */
[----:B------:R2:W-:Y:S01]  /*16890*/  @P4 STG.E desc[UR36][R4.64+0x3c4], R3 ;  /* 0x0003c40304004986 */ /* 0x0005e2000c101924 */
[C---:B------:R-:W-:Y:S02]  /*168a0*/  ISETP.GT.AND P4, PT, R0.reuse, 0xf8, P3 ;  /* 0x000000f80000780c */ /* 0x040fe40001f84270 */
[C---:B------:R-:W-:Y:S02]  /*168b0*/  ISETP.GT.AND P3, PT, R0.reuse, 0xf9, P3 ;  /* 0x000000f90000780c */ /* 0x040fe40001f64270 */
[----:B------:R-:W-:Y:S01]  /*168c0*/  ISETP.GT.AND P5, PT, R0, 0xf1, P2 ;  /* 0x000000f10000780c */ /* 0x000fe200017a4270 */
[-C--:B---3--:R-:W-:Y:S01]  /*168d0*/  FMUL R9, R22, R2.reuse ;  /* 0x0000000216097220 */ /* 0x088fe20000400000 */
[-C--:B------:R-:W-:Y:S01]  /*168e0*/  FMUL R15, R21, R2.reuse ;  /* 0x00000002150f7220 */ /* 0x080fe20000400000 */
[-C--:B0-----:R-:W-:Y:S01]  /*168f0*/  FMUL R19, R20, R2.reuse ;  /* 0x0000000214137220 */ /* 0x081fe20000400000 */
[----:B------:R-:W-:Y:S01]  /*16900*/  FMUL R21, R18, R2 ;  /* 0x0000000212157220 */ /* 0x000fe20000400000 */
[----:B------:R-:W-:Y:S01]  /*16910*/  USHF.L.U32 UR12, UR8, 0x9, URZ ;  /* 0x00000009080c7899 */ /* 0x000fe2000800063f */
[----:B------:R-:W-:-:S02]  /*16920*/  F2FP.TF32.F32.PACK_B R9, R9 ;  /* 0x00000009ff09723e */ /* 0x000fc400024050ff */
[----:B------:R-:W-:Y:S01]  /*16930*/  F2FP.TF32.F32.PACK_B R15, R15 ;  /* 0x0000000fff0f723e */ /* 0x000fe200024050ff */
[----:B------:R-:W-:Y:S01]  /*16940*/  USHF.L.U64.HI UR11, UR8, 0x9, UR9 ;  /* 0x00000009080b7899 */ /* 0x000fe20008010209 */
[----:B------:R-:W-:Y:S01]  /*16950*/  F2FP.TF32.F32.PACK_B R19, R19 ;  /* 0x00000013ff13723e */ /* 0x000fe200024050ff */
[----:B------:R-:W-:Y:S01]  /*16960*/  @P3 IMAD.MOV.U32 R10, RZ, RZ, R4 ;  /* 0x000000ffff0a3224 */ /* 0x000fe200078e0004 */
[----:B------:R-:W-:Y:S01]  /*16970*/  F2FP.TF32.F32.PACK_B R21, R21 ;  /* 0x00000015ff15723e */ /* 0x000fe200024050ff */
[----:B------:R0:W-:Y:S01]  /*16980*/  @P6 STG.E desc[UR36][R6.64+0x3c0], R9 ;  /* 0x0003c00906006986 */ /* 0x0001e2000c101924 */
[----:B-1----:R-:W-:Y:S01]  /*16990*/  @P3 MOV R11, R5 ;  /* 0x00000005000b3202 */ /* 0x002fe20000000f00 */
[----:B--2---:R-:W-:Y:S02]  /*169a0*/  IMAD.U32 R3, RZ, RZ, UR12 ;  /* 0x0000000cff037e24 */ /* 0x004fe4000f8e00ff */
[----:B------:R-:W-:Y:S01]  /*169b0*/  @P5 STG.E desc[UR36][R6.64+0x3c4], R15 ;  /* 0x0003c40f06005986 */ /* 0x000fe2000c101924 */
[----:B------:R-:W-:-:S03]  /*169c0*/  ISETP.GT.AND P1, PT, R158, 0x80, PT ;  /* 0x000000809e00780c */ /* 0x000fc60003f24270 */
[----:B------:R1:W-:Y:S01]  /*169d0*/  @P4 STG.E desc[UR36][R4.64+0x3e0], R19 ;  /* 0x0003e01304004986 */ /* 0x0003e2000c101924 */
[C---:B------:R-:W-:Y:S02]  /*169e0*/  ISETP.GT.AND P4, PT, R0.reuse, 0xf8, P2 ;  /* 0x000000f80000780c */ /* 0x040fe40001784270 */
[----:B------:R-:W-:Y:S01]  /*169f0*/  ISETP.GT.AND P2, PT, R0, 0xf9, P2 ;  /* 0x000000f90000780c */ /* 0x000fe20001744270 */
[----:B------:R2:W-:Y:S01]  /*16a00*/  @P3 STG.E desc[UR36][R10.64+0x3e4], R21 ;  /* 0x0003e4150a003986 */ /* 0x0005e2000c101924 */
[----:B0-----:R-:W-:Y:S01]  /*16a10*/  IMAD.U32 R9, RZ, RZ, UR11 ;  /* 0x0000000bff097e24 */ /* 0x001fe2000f8e00ff */
[----:B------:R-:W-:Y:S01]  /*16a20*/  IADD3 R8, P3, P6, R4, UR5, R3 ;  /* 0x0000000504087c10 */ /* 0x000fe2000fe7e003 */
[-C--:B------:R-:W-:Y:S01]  /*16a30*/  FMUL R23, R14, R2.reuse ;  /* 0x000000020e177220 */ /* 0x080fe20000400000 */
[-C--:B------:R-:W-:Y:S01]  /*16a40*/  FMUL R13, R12, R2.reuse ;  /* 0x000000020c0d7220 */ /* 0x080fe20000400000 */
[----:B------:R-:W-:Y:S02]  /*16a50*/  ISETP.GT.AND P5, PT, R0, RZ, P1 ;  /* 0x000000ff0000720c */ /* 0x000fe40000fa4270 */
[----:B------:R-:W-:Y:S01]  /*16a60*/  IADD3.X R9, R5, UR4, R9, P3, P6 ;  /* 0x0000000405097c10 */ /* 0x000fe20009fec409 */
[----:B------:R-:W-:Y:S01]  /*16a70*/  FMUL R3, R24, R2 ;  /* 0x0000000218037220 */ /* 0x000fe20000400000 */
[----:B------:R-:W-:-:S02]  /*16a80*/  ISETP.GT.AND P3, PT, R0, 0x1, P1 ;  /* 0x000000010000780c */ /* 0x000fc40000f64270 */
[----:B------:R-:W-:Y:S01]  /*16a90*/  F2FP.TF32.F32.PACK_B R23, R23 ;  /* 0x00000017ff17723e */ /* 0x000fe200024050ff */
[----:B------:R-:W-:Y:S01]  /*16aa0*/  FMUL R25, R25, R2 ;  /* 0x0000000219197220 */ /* 0x000fe20000400000 */
[----:B-1----:R-:W-:Y:S02]  /*16ab0*/  IADD3 R4, P6, R4, UR12, RZ ;  /* 0x0000000c04047c10 */ /* 0x002fe4000ffde0ff */
[----:B------:R-:W-:Y:S02]  /*16ac0*/  F2FP.TF32.F32.PACK_B R13, R13 ;  /* 0x0000000dff0d723e */ /* 0x000fe400024050ff */
[----:B------:R-:W-:Y:S01]  /*16ad0*/  ISETP.GT.AND P0, PT, R158, 0x88, PT ;  /* 0x000000889e00780c */ /* 0x000fe20003f04270 */
[----:B------:R-:W-:Y:S01]  /*16ae0*/  @P4 STG.E desc[UR36][R6.64+0x3e0], R23 ;  /* 0x0003e01706004986 */ /* 0x000fe2000c101924 */
[----:B------:R-:W-:Y:S02]  /*16af0*/  IADD3.X R5, R5, UR11, RZ, P6, !PT ;  /* 0x0000000b05057c10 */ /* 0x000fe4000b7fe4ff */
[----:B------:R-:W-:Y:S01]  /*16b00*/  F2FP.TF32.F32.PACK_B R3, R3 ;  /* 0x00000003ff03723e */ /* 0x000fe200024050ff */
[----:B------:R-:W-:Y:S01]  /*16b10*/  @P2 STG.E desc[UR36][R6.64+0x3e4], R13 ;  /* 0x0003e40d06002986 */ /* 0x000fe2000c101924 */
[----:B------:R-:W-:-:S02]  /*16b20*/  F2FP.TF32.F32.PACK_B R25, R25 ;  /* 0x00000019ff19723e */ /* 0x000fc400024050ff */
[----:B------:R-:W-:Y:S01]  /*16b30*/  ISETP.GT.AND P2, PT, R0, RZ, P0 ;  /* 0x000000ff0000720c */ /* 0x000fe20000744270 */
[----:B------:R0:W-:Y:S01]  /*16b40*/  @P5 STG.E desc[UR36][R4.64], R3 ;  /* 0x0000000304005986 */ /* 0x0001e2000c101924 */
[-C--:B------:R-:W-:Y:S01]  /*16b50*/  FMUL R15, R26, R2.reuse ;  /* 0x000000021a0f7220 */ /* 0x080fe20000400000 */
[----:B------:R-:W-:Y:S02]  /*16b60*/  ISETP.GT.AND P4, PT, R0, 0x1, P0 ;  /* 0x000000010000780c */ /* 0x000fe40000784270 */
[----:B--2---:R-:W-:Y:S01]  /*16b70*/  IADD3 R10, P5, R4, UR5, RZ ;  /* 0x00000005040a7c10 */ /* 0x004fe2000ffbe0ff */
[----:B------:R-:W-:Y:S01]  /*16b80*/  @P3 STG.E desc[UR36][R4.64+0x4], R25 ;  /* 0x0000041904003986 */ /* 0x000fe2000c101924 */
[----:B------:R-:W-:Y:S01]  /*16b90*/  ISETP.GT.AND P3, PT, R0, 0x8, P1 ;  /* 0x000000080000780c */ /* 0x000fe20000f64270 */
[-C--:B------:R-:W-:Y:S01]  /*16ba0*/  FMUL R27, R27, R2.reuse ;  /* 0x000000021b1b7220 */ /* 0x080fe20000400000 */
[----:B------:R-:W-:Y:S02]  /*16bb0*/  F2FP.TF32.F32.PACK_B R15, R15 ;  /* 0x0000000fff0f723e */ /* 0x000fe400024050ff */
[----:B------:R-:W-:Y:S01]  /*16bc0*/  IADD3.X R11, R5, UR4, RZ, P5, !PT ;  /* 0x00000004050b7c10 */ /* 0x000fe2000affe4ff */
[----:B0-----:R-:W-:Y:S01]  /*16bd0*/  FMUL R3, R28, R2 ;  /* 0x000000021c037220 */ /* 0x001fe20000400000 */
[----:B------:R-:W-:-:S02]  /*16be0*/  F2FP.TF32.F32.PACK_B R27, R27 ;  /* 0x0000001bff1b723e */ /* 0x000fc400024050ff */
[C---:B------:R-:W-:Y:S01]  /*16bf0*/  ISETP.GT.AND P5, PT, R0.reuse, 0x9, P1 ;  /* 0x000000090000780c */ /* 0x040fe20000fa4270 */
[----:B------:R-:W-:Y:S01]  /*16c00*/  @P2 STG.E desc[UR36][R10.64], R15 ;  /* 0x0000000f0a002986 */ /* 0x000fe2000c101924 */
[----:B------:R-:W-:Y:S02]  /*16c10*/  F2FP.TF32.F32.PACK_B R3, R3 ;  /* 0x00000003ff03723e */ /* 0x000fe400024050ff */
[----:B------:R-:W-:Y:S01]  /*16c20*/  ISETP.GT.AND P2, PT, R0, 0x8, P0 ;  /* 0x000000080000780c */ /* 0x000fe20000744270 */
[-C--:B------:R-:W-:Y:S01]  /*16c30*/  FMUL R29, R29, R2.reuse ;  /* 0x000000021d1d7220 */ /* 0x080fe20000400000 */
[----:B------:R0:W-:Y:S01]  /*16c40*/  @P4 STG.E desc[UR36][R10.64+0x4], R27 ;  /* 0x0000041b0a004986 */ /* 0x0001e2000c101924 */
[----:B------:R-:W-:Y:S01]  /*16c50*/  FMUL R13, R30, R2 ;  /* 0x000000021e0d7220 */ /* 0x000fe20000400000 */
[----:B------:R-:W-:Y:S02]  /*16c60*/  IADD3 R6, P4, R4, UR5, RZ ;  /* 0x0000000504067c10 */ /* 0x000fe4000ff9e0ff */
[----:B------:R1:W-:Y:S01]  /*16c70*/  @P3 STG.E desc[UR36][R4.64+0x20], R3 ;  /* 0x0000200304003986 */ /* 0x0003e2000c101924 */
[----:B------:R-:W-:-:S02]  /*16c80*/  ISETP.GT.AND P3, PT, R0, 0x9, P0 ;  /* 0x000000090000780c */ /* 0x000fc40000764270 */
[----:B------:R-:W-:Y:S01]  /*16c90*/  F2FP.TF32.F32.PACK_B R29, R29 ;  /* 0x0000001dff1d723e */ /* 0x000fe200024050ff */
[----:B------:R-:W-:Y:S01]  /*16ca0*/  FMUL R31, R31, R2 ;  /* 0x000000021f1f7220 */ /* 0x000fe20000400000 */
[----:B------:R-:W-:Y:S02]  /*16cb0*/  F2FP.TF32.F32.PACK_B R13, R13 ;  /* 0x0000000dff0d723e */ /* 0x000fe400024050ff */
[----:B------:R-:W-:Y:S01]  /*16cc0*/  IADD3.X R7, R5, UR4, RZ, P4, !PT ;  /* 0x0000000405077c10 */ /* 0x000fe2000a7fe4ff */
[----:B------:R-:W-:Y:S01]  /*16cd0*/  @P5 STG.E desc[UR36][R4.64+0x24], R29 ;  /* 0x0000241d04005986 */ /* 0x000fe2000c101924 */
[----:B------:R-:W-:-:S03]  /*16ce0*/  F2FP.TF32.F32.PACK_B R31, R31 ;  /* 0x0000001fff1f723e */ /* 0x000fc600024050ff */
[----:B------:R2:W-:Y:S01]  /*16cf0*/  @P2 STG.E desc[UR36][R6.64+0x20], R13 ;  /* 0x0000200d06002986 */ /* 0x0005e2000c101924 */
[C---:B------:R-:W-:Y:S02]  /*16d00*/  ISETP.GT.AND P2, PT, R0.reuse, 0x10, P0 ;  /* 0x000000100000780c */ /* 0x040fe40000744270 */
[C---:B------:R-:W-:Y:S01]  /*16d10*/  ISETP.GT.AND P4, PT, R0.reuse, 0x10, P1 ;  /* 0x000000100000780c */ /* 0x040fe20000f84270 */
[----:B------:R-:W-:Y:S01]  /*16d20*/  @P3 STG.E desc[UR36][R8.64+0x24], R31 ;  /* 0x0000241f08003986 */ /* 0x000fe2000c101924 */
[----:B------:R-:W-:Y:S01]  /*16d30*/  ISETP.GT.AND P5, PT, R0, 0x11, P1 ;  /* 0x000000110000780c */ /* 0x000fe20000fa4270 */
[-C--:B0-----:R-:W-:Y:S01]  /*16d40*/  FMUL R11, R32, R2.reuse ;  /* 0x00000002200b7220 */ /* 0x081fe20000400000 */
[----:B------:R-:W-:Y:S01]  /*16d50*/  ISETP.GT.AND P3, PT, R0, 0x11, P0 ;  /* 0x000000110000780c */ /* 0x000fe20000764270 */
[-C--:B------:R-:W-:Y:S01]  /*16d60*/  FMUL R33, R33, R2.reuse ;  /* 0x0000000221217220 */ /* 0x080fe20000400000 */
[----:B-1----:R-:W-:Y:S02]  /*16d70*/  FMUL R3, R34, R2 ;  /* 0x0000000222037220 */ /* 0x002fe40000400000 */
[----:B------:R-:W-:-:S02]  /*16d80*/  F2FP.TF32.F32.PACK_B R11, R11 ;  /* 0x0000000bff0b723e */ /* 0x000fc400024050ff */
[----:B------:R-:W-:Y:S01]  /*16d90*/  F2FP.TF32.F32.PACK_B R33, R33 ;  /* 0x00000021ff21723e */ /* 0x000fe200024050ff */
[----:B--2---:R-:W-:Y:S01]  /*16da0*/  @P2 IMAD.MOV.U32 R6, RZ, RZ, R8 ;  /* 0x000000ffff062224 */ /* 0x004fe200078e0008 */
[----:B------:R-:W-:Y:S01]  /*16db0*/  F2FP.TF32.F32.PACK_B R3, R3 ;  /* 0x00000003ff03723e */ /* 0x000fe200024050ff */
[----:B------:R-:W-:Y:S02]  /*16dc0*/  @P2 IMAD.MOV.U32 R7, RZ, RZ, R9 ;  /* 0x000000ffff072224 */ /* 0x000fe400078e0009 */
[----:B------:R-:W-:Y:S01]  /*16dd0*/  FMUL R35, R35, R2 ;  /* 0x0000000223237220 */ /* 0x000fe20000400000 */
[----:B------:R-:W-:Y:S04]  /*16de0*/  @P4 STG.E desc[UR36][R4.64+0x40], R11 ;  /* 0x0000400b04004986 */ /* 0x000fe8000c101924 */
[----:B------:R-:W-:Y:S01]  /*16df0*/  @P5 STG.E desc[UR36][R4.64+0x44], R33 ;  /* 0x0000442104005986 */ /* 0x000fe2000c101924 */
[----:B------:R-:W-:-:S03]  /*16e00*/  F2FP.TF32.F32.PACK_B R35, R35 ;  /* 0x00000023ff23723e */ /* 0x000fc600024050ff */
[----:B------:R0:W-:Y:S01]  /*16e10*/  @P2 STG.E desc[UR36][R6.64+0x40], R3 ;  /* 0x0000400306002986 */ /* 0x0001e2000c101924 */
[C---:B------:R-:W-:Y:S02]  /*16e20*/  ISETP.GT.AND P2, PT, R0.reuse, 0x18, P0 ;  /* 0x000000180000780c */ /* 0x040fe40000744270 */
[C---:B------:R-:W-:Y:S02]  /*16e30*/  ISETP.GT.AND P4, PT, R0.reuse, 0x18, P1 ;  /* 0x000000180000780c */ /* 0x040fe40000f84270 */
[----:B------:R-:W-:Y:S01]  /*16e40*/  ISETP.GT.AND P5, PT, R0, 0x19, P1 ;  /* 0x000000190000780c */ /* 0x000fe20000fa4270 */
[----:B0-----:R-:W-:Y:S02]  /*16e50*/  @P3 IMAD.MOV.U32 R6, RZ, RZ, R8 ;  /* 0x000000ffff063224 */ /* 0x001fe400078e0008 */
[----:B------:R-:W-:Y:S02]  /*16e60*/  @P3 IMAD.MOV.U32 R7, RZ, RZ, R9 ;  /* 0x000000ffff073224 */ /* 0x000fe400078e0009 */
[-C--:B------:R-:W-:Y:S01]  /*16e70*/  FMUL R13, R36, R2.reuse ;  /* 0x00000002240d7220 */ /* 0x080fe20000400000 */
[----:B------:R-:W-:-:S02]  /*16e80*/  FMUL R37, R37, R2 ;  /* 0x0000000225257220 */ /* 0x000fc40000400000 */
[----:B------:R0:W-:Y:S01]  /*16e90*/  @P3 STG.E desc[UR36][R6.64+0x44], R35 ;  /* 0x0000442306003986 */ /* 0x0001e2000c101924 */
[----:B------:R-:W-:Y:S01]  /*16ea0*/  ISETP.GT.AND P3, PT, R0, 0x19, P0 ;  /* 0x000000190000780c */ /* 0x000fe20000764270 */
[-C--:B------:R-:W-:Y:S01]  /*16eb0*/  FMUL R11, R38, R2.reuse ;  /* 0x00000002260b7220 */ /* 0x080fe20000400000 */
[----:B------:R-:W-:Y:S02]  /*16ec0*/  F2FP.TF32.F32.PACK_B R13, R13 ;  /* 0x0000000dff0d723e */ /* 0x000fe400024050ff */
[----:B------:R-:W-:Y:S01]  /*16ed0*/  F2FP.TF32.F32.PACK_B R37, R37 ;  /* 0x00000025ff25723e */ /* 0x000fe200024050ff */
[----:B------:R-:W-:Y:S01]  /*16ee0*/  FMUL R39, R39, R2 ;  /* 0x0000000227277220 */ /* 0x000fe20000400000 */
[----:B------:R-:W-:Y:S01]  /*16ef0*/  F2FP.TF32.F32.PACK_B R11, R11 ;  /* 0x0000000bff0b723e */ /* 0x000fe200024050ff */
[----:B------:R-:W-:Y:S01]  /*16f00*/  @P4 STG.E desc[UR36][R4.64+0x60], R13 ;  /* 0x0000600d04004986 */ /* 0x000fe2000c101924 */
[----:B0-----:R-:W-:Y:S02]  /*16f10*/  @P2 IMAD.MOV.U32 R6, RZ, RZ, R8 ;  /* 0x000000ffff062224 */ /* 0x001fe400078e0008 */
[----:B------:R-:W-:Y:S01]  /*16f20*/  @P2 IMAD.MOV.U32 R7, RZ, RZ, R9 ;  /* 0x000000ffff072224 */ /* 0x000fe200078e0009 */
        /* <DEDUP_REMOVED lines=26> */
[----:B0-----:R-:W-:Y:S01]  /*170d0*/  @P3 IMAD.MOV.U32 R6, RZ, RZ, R8 ;  /* 0x000000ffff063224 */ /* 0x001fe200078e0008 */
[----:B------:R-:W-:Y:S01]  /*170e0*/  @P3 MOV R7, R9 ;  /* 0x0000000900073202 */ /* 0x000fe20000000f00 */
[-C--:B------:R-:W-:Y:S01]  /*170f0*/  FMUL R11, R44, R2.reuse ;  /* 0x000000022c0b7220 */ /* 0x080fe20000400000 */
[----:B------:R-:W-:-:S03]  /*17100*/  FMUL R45, R45, R2 ;  /* 0x000000022d2d7220 */ /* 0x000fc60000400000 */
        /* <DEDUP_REMOVED lines=68> */
[----:B0-----:R-:W-:Y:S01]  /*17550*/  @P2 MOV R6, R8 ;  /* 0x0000000800062202 */ /* 0x001fe20000000f00 */
[----:B------:R-:W-:-:S02]  /*17560*/  @P2 IMAD.MOV.U32 R7, RZ, RZ, R9 ;  /* 0x000000ffff072224 */ /* 0x000fc400078e0009 */
        /* <DEDUP_REMOVED lines=58> */
[----:B0-----:R-:W-:Y:S01]  /*17910*/  @P2 IMAD.MOV.U32 R6, RZ, RZ, R8 ;  /* 0x000000ffff062224 */ /* 0x001fe200078e0008 */
[----:B------:R-:W-:-:S02]  /*17920*/  @P2 MOV R7, R9 ;  /* 0x0000000900072202 */ /* 0x000fc40000000f00 */
        /* <DEDUP_REMOVED lines=65> */
[----:B------:R-:W-:Y:S02]  /*17d40*/  ISETP.GT.AND P5, PT, R0, 0x79, P1 ;  /* 0x000000790000780c */ /* 0x000fe40000fa4270 */
[----:B0-----:R-:W-:Y:S01]  /*17d50*/  @P3 MOV R6, R8 ;  /* 0x0000000800063202 */ /* 0x001fe20000000f00 */
        /* <DEDUP_REMOVED lines=179> */
[-C--:B------:R-:W-:Y:S01]  /*18890*/  FMUL R13, R120, R2.reuse ;  /* 0x00000002780d7220 */ /* 0x080fe20000400000 */
[----:B0-----:R-:W-:Y:S02]  /*188a0*/  @P3 IMAD.MOV.U32 R6, RZ, RZ, R8 ;  /* 0x000000ffff063224 */ /* 0x001fe400078e0008 */
[----:B------:R-:W-:Y:S02]  /*188b0*/  @P3 IMAD.MOV.U32 R7, RZ, RZ, R9 ;  /* 0x000000ffff073224 */ /* 0x000fe400078e0009 */
[-C--:B------:R-:W-:Y:S01]  /*188c0*/  FMUL R121, R121, R2.reuse ;  /* 0x0000000279797220 */ /* 0x080fe20000400000 */
[----:B------:R-:W-:-:S02]  /*188d0*/  FMUL R11, R122, R2 ;  /* 0x000000027a0b7220 */ /* 0x000fc40000400000 */
[----:B------:R0:W-:Y:S01]  /*188e0*/  @P3 STG.E desc[UR36][R6.64+0x2e4], R119 ;  /* 0x0002e47706003986 */ /* 0x0001e2000c101924 */
[----:B------:R-:W-:Y:S02]  /*188f0*/  ISETP.GT.AND P3, PT, R0, 0xc1, P0 ;  /* 0x000000c10000780c */ /* 0x000fe40000764270 */
        /* <DEDUP_REMOVED lines=8> */
[----:B------:R-:W-:Y:S01]  /*18980*/  ISETP.GT.AND P4, PT, R0, 0xc8, P1 ;  /* 0x000000c80000780c */ /* 0x000fe20000f84270 */
[-C--:B------:R-:W-:Y:S01]  /*18990*/  FMUL R3, R124, R2.reuse ;  /* 0x000000027c037220 */ /* 0x080fe20000400000 */
[----:B------:R-:W-:Y:S01]  /*189a0*/  F2FP.TF32.F32.PACK_B R123, R123 ;  /* 0x0000007bff7b723e */ /* 0x000fe200024050ff */
[----:B------:R0:W-:Y:S01]  /*189b0*/  @P2 STG.E desc[UR36][R6.64+0x300], R11 ;  /* 0x0003000b06002986 */ /* 0x0001e2000c101924 */
[C---:B------:R-:W-:Y:S02]  /*189c0*/  ISETP.GT.AND P2, PT, R0.reuse, 0xc8, P0 ;  /* 0x000000c80000780c */ /* 0x040fe40000744270 */
[----:B------:R-:W-:Y:S01]  /*189d0*/  ISETP.GT.AND P5, PT, R0, 0xc9, P1 ;  /* 0x000000c90000780c */ /* 0x000fe20000fa4270 */
[----:B------:R-:W-:Y:S01]  /*189e0*/  FMUL R125, R125, R2 ;  /* 0x000000027d7d7220 */ /* 0x000fe20000400000 */
[----:B------:R-:W-:Y:S01]  /*189f0*/  F2FP.TF32.F32.PACK_B R3, R3 ;  /* 0x00000003ff03723e */ /* 0x000fe200024050ff */
[----:B0-----:R-:W-:-:S02]  /*18a00*/  @P3 IMAD.MOV.U32 R6, RZ, RZ, R8 ;  /* 0x000000ffff063224 */ /* 0x001fc400078e0008 */
[----:B------:R-:W-:Y:S02]  /*18a10*/  @P3 IMAD.MOV.U32 R7, RZ, RZ, R9 ;  /* 0x000000ffff073224 */ /* 0x000fe400078e0009 */
[----:B------:R-:W-:-:S03]  /*18a20*/  FMUL R13, R126, R2 ;  /* 0x000000027e0d7220 */ /* 0x000fc60000400000 */
[----:B------:R0:W-:Y:S01]  /*18a30*/  @P3 STG.E desc[UR36][R6.64+0x304], R123 ;  /* 0x0003047b06003986 */ /* 0x0001e2000c101924 */
[C---:B------:R-:W-:Y:S02]  /*18a40*/  ISETP.GT.AND P3, PT, R0.reuse, 0xc9, P0 ;  /* 0x000000c90000780c */ /* 0x040fe40000764270 */
[----:B------:R-:W-:Y:S01]  /*18a50*/  F2FP.TF32.F32.PACK_B R125, R125 ;  /* 0x0000007dff7d723e */ /* 0x000fe200024050ff */
[----:B------:R-:W-:Y:S01]  /*18a60*/  @P4 STG.E desc[UR36][R4.64+0x320], R3 ;  /* 0x0003200304004986 */ /* 0x000fe2000c101924 */
[----:B------:R-:W-:Y:S01]  /*18a70*/  ISETP.GT.AND P4, PT, R0, 0xd0, P1 ;  /* 0x000000d00000780c */ /* 0x000fe20000f84270 */
[-C--:B------:R-:W-:Y:S01]  /*18a80*/  FMUL R127, R127, R2.reuse ;  /* 0x000000027f7f7220 */ /* 0x080fe20000400000 */
[----:B------:R-:W-:Y:S01]  /*18a90*/  F2FP.TF32.F32.PACK_B R13, R13 ;  /* 0x0000000dff0d723e */ /* 0x000fe200024050ff */
[----:B------:R-:W-:Y:S01]  /*18aa0*/  FMUL R11, R128, R2 ;  /* 0x00000002800b7220 */ /* 0x000fe20000400000 */
[----:B0-----:R-:W-:Y:S02]  /*18ab0*/  @P2 IMAD.MOV.U32 R6, RZ, RZ, R8 ;  /* 0x000000ffff062224 */ /* 0x001fe400078e0008 */
[----:B------:R-:W-:Y:S01]  /*18ac0*/  @P2 IMAD.MOV.U32 R7, RZ, RZ, R9 ;  /* 0x000000ffff072224 */ /* 0x000fe200078e0009 */
[----:B------:R-:W-:Y:S01]  /*18ad0*/  @P5 STG.E desc[UR36][R4.64+0x324], R125 ;  /* 0x0003247d04005986 */ /* 0x000fe2000c101924 */
[----:B------:R-:W-:-:S02]  /*18ae0*/  ISETP.GT.AND P5, PT, R0, 0xd1, P1 ;  /* 0x000000d10000780c */ /* 0x000fc40000fa4270 */
[----:B------:R-:W-:Y:S01]  /*18af0*/  F2FP.TF32.F32.PACK_B R127, R127 ;  /* 0x0000007fff7f723e */ /* 0x000fe200024050ff */
[----:B------:R0:W-:Y:S01]  /*18b00*/  @P2 STG.E desc[UR36][R6.64+0x320], R13 ;  /* 0x0003200d06002986 */ /* 0x0001e2000c101924 */
[----:B------:R-:W-:Y:S02]  /*18b10*/  F2FP.TF32.F32.PACK_B R11, R11 ;  /* 0x0000000bff0b723e */ /* 0x000fe400024050ff */
[----:B------:R-:W-:Y:S01]  /*18b20*/  ISETP.GT.AND P2, PT, R0, 0xd0, P0 ;  /* 0x000000d00000780c */ /* 0x000fe20000744270 */
[----:B------:R-:W-:Y:S01]  /*18b30*/  FMUL R129, R129, R2 ;  /* 0x0000000281817220 */ /* 0x000fe20000400000 */
[----:B0-----:R-:W-:Y:S02]  /*18b40*/  @P3 IMAD.MOV.U32 R6, RZ, RZ, R8 ;  /* 0x000000ffff063224 */ /* 0x001fe400078e0008 */
[----:B------:R-:W-:Y:S02]  /*18b50*/  @P3 IMAD.MOV.U32 R7, RZ, RZ, R9 ;  /* 0x000000ffff073224 */ /* 0x000fe400078e0009 */
[----:B------:R-:W-:-:S03]  /*18b60*/  F2FP.TF32.F32.PACK_B R129, R129 ;  /* 0x00000081ff81723e */ /* 0x000fc600024050ff */
[----:B------:R0:W-:Y:S01]  /*18b70*/  @P3 STG.E desc[UR36][R6.64+0x324], R127 ;  /* 0x0003247f06003986 */ /* 0x0001e2000c101924 */
[----:B------:R-:W-:-:S03]  /*18b80*/  FMUL R3, R130, R2 ;  /* 0x0000000282037220 */ /* 0x000fc60000400000 */
[----:B------:R1:W-:Y:S01]  /*18b90*/  @P4 STG.E desc[UR36][R4.64+0x340], R11 ;  /* 0x0003400b04004986 */ /* 0x0003e2000c101924 */
[C---:B------:R-:W-:Y:S02]  /*18ba0*/  ISETP.GT.AND P4, PT, R0.reuse, 0xd1, P0 ;  /* 0x000000d10000780c */ /* 0x040fe40000784270 */
[C---:B------:R-:W-:Y:S01]  /*18bb0*/  ISETP.GT.AND P3, PT, R0.reuse, 0xd8, P0 ;  /* 0x000000d80000780c */ /* 0x040fe20000764270 */
[----:B------:R-:W-:Y:S01]  /*18bc0*/  @P5 STG.E desc[UR36][R4.64+0x344], R129 ;  /* 0x0003448104005986 */ /* 0x000fe2000c101924 */
[----:B------:R-:W-:Y:S01]  /*18bd0*/  ISETP.GT.AND P5, PT, R0, 0xd8, P1 ;  /* 0x000000d80000780c */ /* 0x000fe20000fa4270 */
[----:B------:R-:W-:Y:S01]  /*18be0*/  FMUL R131, R131, R2 ;  /* 0x0000000283837220 */ /* 0x000fe20000400000 */
[----:B------:R-:W-:Y:S01]  /*18bf0*/  F2FP.TF32.F32.PACK_B R3, R3 ;  /* 0x00000003ff03723e */ /* 0x000fe200024050ff */
[----:B0-----:R-:W-:Y:S02]  /*18c00*/  @P2 IMAD.MOV.U32 R6, RZ, RZ, R8 ;  /* 0x000000ffff062224 */ /* 0x001fe400078e0008 */
[----:B------:R-:W-:-:S02]  /*18c10*/  @P2 IMAD.MOV.U32 R7, RZ, RZ, R9 ;  /* 0x000000ffff072224 */ /* 0x000fc400078e0009 */
[-C--:B------:R-:W-:Y:S01]  /*18c20*/  FMUL R13, R132, R2.reuse ;  /* 0x00000002840d7220 */ /* 0x080fe20000400000 */
[----:B------:R-:W-:Y:S01]  /*18c30*/  ISETP.GT.AND P6, PT, R0, 0xd9, P1 ;  /* 0x000000d90000780c */ /* 0x000fe20000fc4270 */
[-C--:B------:R-:W-:Y:S01]  /*18c40*/  FMUL R133, R133, R2.reuse ;  /* 0x0000000285857220 */ /* 0x080fe20000400000 */
[----:B------:R-:W-:Y:S01]  /*18c50*/  F2FP.TF32.F32.PACK_B R131, R131 ;  /* 0x00000083ff83723e */ /* 0x000fe200024050ff */
[----:B------:R0:W-:Y:S01]  /*18c60*/  @P2 STG.E desc[UR36][R6.64+0x340], R3 ;  /* 0x0003400306002986 */ /* 0x0001e2000c101924 */
[----:B-1----:R-:W-:Y:S01]  /*18c70*/  FMUL R11, R134, R2 ;  /* 0x00000002860b7220 */ /* 0x002fe20000400000 */
[----:B------:R-:W-:Y:S02]  /*18c80*/  F2FP.TF32.F32.PACK_B R13, R13 ;  /* 0x0000000dff0d723e */ /* 0x000fe400024050ff */
[----:B------:R-:W-:Y:S02]  /*18c90*/  ISETP.GT.AND P2, PT, R0, 0xd9, P0 ;  /* 0x000000d90000780c */ /* 0x000fe40000744270 */
[----:B------:R-:W-:Y:S01]  /*18ca0*/  F2FP.TF32.F32.PACK_B R133, R133 ;  /* 0x00000085ff85723e */ /* 0x000fe200024050ff */
[----:B0-----:R-:W-:-:S02]  /*18cb0*/  @P4 IMAD.MOV.U32 R6, RZ, RZ, R8 ;  /* 0x000000ffff064224 */ /* 0x001fc400078e0008 */
[----:B------:R-:W-:Y:S01]  /*18cc0*/  @P4 IMAD.MOV.U32 R7, RZ, RZ, R9 ;  /* 0x000000ffff074224 */ /* 0x000fe200078e0009 */
[----:B------:R-:W-:-:S04]  /*18cd0*/  F2FP.TF32.F32.PACK_B R11, R11 ;  /* 0x0000000bff0b723e */ /* 0x000fc800024050ff */
[----:B------:R0:W-:Y:S01]  /*18ce0*/  @P4 STG.E desc[UR36][R6.64+0x344], R131 ;  /* 0x0003448306004986 */ /* 0x0001e2000c101924 */
[----:B------:R-:W-:-:S03]  /*18cf0*/  FMUL R135, R135, R2 ;  /* 0x0000000287877220 */ /* 0x000fc60000400000 */
[----:B------:R1:W-:Y:S01]  /*18d00*/  @P5 STG.E desc[UR36][R4.64+0x360], R13 ;  /* 0x0003600d04005986 */ /* 0x0003e2000c101924 */
[----:B------:R-:W-:-:S03]  /*18d10*/  ISETP.GT.AND P5, PT, R0, 0xe0, P0 ;  /* 0x000000e00000780c */ /* 0x000fc600007a4270 */
[----:B------:R-:W-:Y:S01]  /*18d20*/  @P6 STG.E desc[UR36][R4.64+0x364], R133 ;  /* 0x0003648504006986 */ /* 0x000fe2000c101924 */
[----:B0-----:R-:W-:Y:S02]  /*18d30*/  @P3 IMAD.MOV.U32 R6, RZ, RZ, R8 ;  /* 0x000000ffff063224 */ /* 0x001fe400078e0008 */
[----:B------:R-:W-:Y:S01]  /*18d40*/  @P3 IMAD.MOV.U32 R7, RZ, RZ, R9 ;  /* 0x000000ffff073224 */ /* 0x000fe200078e0009 */
[----:B------:R-:W-:-:S04]  /*18d50*/  ISETP.GT.AND P4, PT, R0, 0xe1, P1 ;  /* 0x000000e10000780c */ /* 0x000fc80000f84270 */
[----:B------:R0:W-:Y:S01]  /*18d60*/  @P3 STG.E desc[UR36][R6.64+0x360], R11 ;  /* 0x0003600b06003986 */ /* 0x0001e2000c101924 */
[----:B------:R-:W-:Y:S01]  /*18d70*/  ISETP.GT.AND P3, PT, R0, 0xe0, P1 ;  /* 0x000000e00000780c */ /* 0x000fe20000f64270 */
[-C--:B------:R-:W-:Y:S01]  /*18d80*/  FMUL R3, R136, R2.reuse ;  /* 0x0000000288037220 */ /* 0x080fe20000400000 */
[----:B------:R-:W-:Y:S01]  /*18d90*/  ISETP.GT.AND P6, PT, R0, 0xe1, P0 ;  /* 0x000000e10000780c */ /* 0x000fe200007c4270 */
[-C--:B------:R-:W-:Y:S01]  /*18da0*/  FMUL R137, R137, R2.reuse ;  /* 0x0000000289897220 */ /* 0x080fe20000400000 */
[----:B------:R-:W-:Y:S01]  /*18db0*/  F2FP.TF32.F32.PACK_B R135, R135 ;  /* 0x00000087ff87723e */ /* 0x000fe200024050ff */
[----:B-1----:R-:W-:Y:S01]  /*18dc0*/  FMUL R13, R138, R2 ;  /* 0x000000028a0d7220 */ /* 0x002fe20000400000 */
[----:B------:R-:W-:Y:S02]  /*18dd0*/  F2FP.TF32.F32.PACK_B R3, R3 ;  /* 0x00000003ff03723e */ /* 0x000fe400024050ff */
[----:B0-----:R-:W-:Y:S01]  /*18de0*/  @P2 MOV R6, R8 ;  /* 0x0000000800062202 */ /* 0x001fe20000000f00 */
[----:B------:R-:W-:Y:S01]  /*18df0*/  @P2 IMAD.MOV.U32 R7, RZ, RZ, R9 ;  /* 0x000000ffff072224 */ /* 0x000fe200078e0009 */
[----:B------:R-:W-:Y:S01]  /*18e00*/  F2FP.TF32.F32.PACK_B R137, R137 ;  /* 0x00000089ff89723e */ /* 0x000fe200024050ff */
[----:B------:R-:W-:Y:S01]  /*18e10*/  FMUL R139, R139, R2 ;  /* 0x000000028b8b7220 */ /* 0x000fe20000400000 */
[----:B------:R-:W-:-:S02]  /*18e20*/  F2FP.TF32.F32.PACK_B R13, R13 ;  /* 0x0000000dff0d723e */ /* 0x000fc400024050ff */
[----:B------:R0:W-:Y:S02]  /*18e30*/  @P2 STG.E desc[UR36][R6.64+0x364], R135 ;  /* 0x0003648706002986 */ /* 0x0001e4000c101924 */
[----:B------:R-:W-:Y:S02]  /*18e40*/  F2FP.TF32.F32.PACK_B R139, R139 ;  /* 0x0000008bff8b723e */ /* 0x000fe400024050ff */
[----:B------:R-:W-:Y:S04]  /*18e50*/  @P3 STG.E desc[UR36][R4.64+0x380], R3 ;  /* 0x0003800304003986 */ /* 0x000fe8000c101924 */
[----:B------:R-:W-:Y:S01]  /*18e60*/  @P4 STG.E desc[UR36][R4.64+0x384], R137 ;  /* 0x0003848904004986 */ /* 0x000fe2000c101924 */
[----:B0-----:R-:W-:Y:S02]  /*18e70*/  @P5 IMAD.MOV.U32 R6, RZ, RZ, R8 ;  /* 0x000000ffff065224 */ /* 0x001fe400078e0008 */
[----:B------:R-:W-:-:S05]  /*18e80*/  @P5 IMAD.MOV.U32 R7, RZ, RZ, R9 ;  /* 0x000000ffff075224 */ /* 0x000fca00078e0009 */
[----:B------:R0:W-:Y:S01]  /*18e90*/  @P5 STG.E desc[UR36][R6.64+0x380], R13 ;  /* 0x0003800d06005986 */ /* 0x0001e2000c101924 */
[C---:B------:R-:W-:Y:S02]  /*18ea0*/  ISETP.GT.AND P5, PT, R0.reuse, 0xe8, P0 ;  /* 0x000000e80000780c */ /* 0x040fe400007a4270 */
[C---:B------:R-:W-:Y:S01]  /*18eb0*/  ISETP.GT.AND P2, PT, R0.reuse, 0xe8, P1 ;  /* 0x000000e80000780c */ /* 0x040fe20000f44270 */
[----:B0-----:R-:W-:Y:S02]  /*18ec0*/  @P6 IMAD.MOV.U32 R6, RZ, RZ, R8 ;  /* 0x000000ffff066224 */ /* 0x001fe400078e0008 */
[----:B------:R-:W-:Y:S01]  /*18ed0*/  @P6 IMAD.MOV.U32 R7, RZ, RZ, R9 ;  /* 0x000000ffff076224 */ /* 0x000fe200078e0009 */
[----:B------:R-:W-:-:S04]  /*18ee0*/  ISETP.GT.AND P3, PT, R0, 0xe9, P0 ;  /* 0x000000e90000780c */ /* 0x000fc80000764270 */
[----:B------:R0:W-:Y:S01]  /*18ef0*/  @P6 STG.E desc[UR36][R6.64+0x384], R139 ;  /* 0x0003848b06006986 */ /* 0x0001e2000c101924 */
[----:B------:R-:W-:Y:S01]  /*18f00*/  ISETP.GT.AND P6, PT, R0, 0xe9, P1 ;  /* 0x000000e90000780c */ /* 0x000fe20000fc4270 */
[-C--:B------:R-:W-:Y:S01]  /*18f10*/  FMUL R11, R140, R2.reuse ;  /* 0x000000028c0b7220 */ /* 0x080fe20000400000 */
[-C--:B------:R-:W-:Y:S01]  /*18f20*/  FMUL R141, R141, R2.reuse ;  /* 0x000000028d8d7220 */ /* 0x080fe20000400000 */
[-C--:B------:R-:W-:Y:S01]  /*18f30*/  FMUL R15, R142, R2.reuse ;  /* 0x000000028e0f7220 */ /* 0x080fe20000400000 */
[----:B------:R-:W-:Y:S02]  /*18f40*/  ISETP.GT.AND P4, PT, R0, 0xf0, P1 ;  /* 0x000000f00000780c */ /* 0x000fe40000f84270 */
[----:B------:R-:W-:Y:S02]  /*18f50*/  F2FP.TF32.F32.PACK_B R11, R11 ;  /* 0x0000000bff0b723e */ /* 0x000fe400024050ff */
[----:B------:R-:W-:Y:S01]  /*18f60*/  F2FP.TF32.F32.PACK_B R141, R141 ;  /* 0x0000008dff8d723e */ /* 0x000fe200024050ff */
[----:B------:R-:W-:Y:S01]  /*18f70*/  FMUL R143, R143, R2 ;  /* 0x000000028f8f7220 */ /* 0x000fe20000400000 */
[----:B------:R-:W-:Y:S01]  /*18f80*/  F2FP.TF32.F32.PACK_B R15, R15 ;  /* 0x0000000fff0f723e */ /* 0x000fe200024050ff */
[----:B0-----:R-:W-:-:S02]  /*18f90*/  @P5 IMAD.MOV.U32 R6, RZ, RZ, R8 ;  /* 0x000000ffff065224 */ /* 0x001fc400078e0008 */
[----:B------:R-:W-:Y:S02]  /*18fa0*/  @P5 IMAD.MOV.U32 R7, RZ, RZ, R9 ;  /* 0x000000ffff075224 */ /* 0x000fe400078e0009 */
[----:B------:R-:W-:Y:S01]  /*18fb0*/  FMUL R3, R144, R2 ;  /* 0x0000000290037220 */ /* 0x000fe20000400000 */
[----:B------:R-:W-:Y:S01]  /*18fc0*/  @P2 STG.E desc[UR36][R4.64+0x3a0], R11 ;  /* 0x0003a00b04002986 */ /* 0x000fe2000c101924 */
[----:B------:R-:W-:-:S03]  /*18fd0*/  F2FP.TF32.F32.PACK_B R143, R143 ;  /* 0x0000008fff8f723e */ /* 0x000fc600024050ff */
[----:B------:R-:W-:Y:S01]  /*18fe0*/  @P6 STG.E desc[UR36][R4.64+0x3a4], R141 ;  /* 0x0003a48d04006986 */ /* 0x000fe2000c101924 */
[----:B------:R-:W-:-:S03]  /*18ff0*/  F2FP.TF32.F32.PACK_B R3, R3 ;  /* 0x00000003ff03723e */ /* 0x000fc600024050ff */
[----:B------:R0:W-:Y:S01]  /*19000*/  @P5 STG.E desc[UR36][R6.64+0x3a0], R15 ;  /* 0x0003a00f06005986 */ /* 0x0001e2000c101924 */
[C---:B------:R-:W-:Y:S02]  /*19010*/  ISETP.GT.AND P5, PT, R0.reuse, 0xf0, P0 ;  /* 0x000000f00000780c */ /* 0x040fe400007a4270 */
[----:B------:R-:W-:Y:S01]  /*19020*/  ISETP.GT.AND P2, PT, R0, 0xf1, P1 ;  /* 0x000000f10000780c */ /* 0x000fe20000f44270 */
[-C--:B------:R-:W-:Y:S01]  /*19030*/  FMUL R145, R145, R2.reuse ;  /* 0x0000000291917220 */ /* 0x080fe20000400000 */
[----:B0-----:R-:W-:Y:S02]  /*19040*/  @P3 IMAD.MOV.U32 R6, RZ, RZ, R8 ;  /* 0x000000ffff063224 */ /* 0x001fe400078e0008 */
[----:B------:R-:W-:Y:S02]  /*19050*/  @P3 IMAD.MOV.U32 R7, RZ, RZ, R9 ;  /* 0x000000ffff073224 */ /* 0x000fe400078e0009 */
[----:B------:R-:W-:-:S03]  /*19060*/  FMUL R13, R146, R2 ;  /* 0x00000002920d7220 */ /* 0x000fc60000400000 */
[----:B------:R0:W-:Y:S04]  /*19070*/  @P3 STG.E desc[UR36][R6.64+0x3a4], R143 ;  /* 0x0003a48f06003986 */ /* 0x0001e8000c101924 */
[----:B------:R-:W-:Y:S01]  /*19080*/  @P4 STG.E desc[UR36][R4.64+0x3c0], R3 ;  /* 0x0003c00304004986 */ /* 0x000fe2000c101924 */
[C---:B------:R-:W-:Y:S02]  /*19090*/  ISETP.GT.AND P4, PT, R0.reuse, 0xf1, P0 ;  /* 0x000000f10000780c */ /* 0x040fe40000784270 */
[C---:B------:R-:W-:Y:S02]  /*190a0*/  ISETP.GT.AND P3, PT, R0.reuse, 0xf8, P1 ;  /* 0x000000f80000780c */ /* 0x040fe40000f64270 */
[----:B------:R-:W-:Y:S02]  /*190b0*/  F2FP.TF32.F32.PACK_B R145, R145 ;  /* 0x00000091ff91723e */ /* 0x000fe400024050ff */
[C---:B------:R-:W-:Y:S01]  /*190c0*/  ISETP.GT.AND P1, PT, R0.reuse, 0xf9, P1 ;  /* 0x000000f90000780c */ /* 0x040fe20000f24270 */
[----:B0-----:R-:W-:Y:S01]  /*190d0*/  @P5 IMAD.MOV.U32 R6, RZ, RZ, R8 ;  /* 0x000000ffff065224 */ /* 0x001fe200078e0008 */
[----:B------:R-:W-:Y:S01]  /*190e0*/  ISETP.GT.AND P6, PT, R0, 0xf8, P0 ;  /* 0x000000f80000780c */ /* 0x000fe200007c4270 */
[----:B------:R-:W-:Y:S01]  /*190f0*/  @P5 IMAD.MOV.U32 R7, RZ, RZ, R9 ;  /* 0x000000ffff075224 */ /* 0x000fe200078e0009 */
[----:B------:R-:W-:Y:S01]  /*19100*/  F2FP.TF32.F32.PACK_B R13, R13 ;  /* 0x0000000dff0d723e */ /* 0x000fe200024050ff */
[-C--:B------:R-:W-:Y:S01]  /*19110*/  FMUL R147, R147, R2.reuse ;  /* 0x0000000293937220 */ /* 0x080fe20000400000 */
[-C--:B------:R-:W-:Y:S01]  /*19120*/  FMUL R19, R148, R2.reuse ;  /* 0x0000000294137220 */ /* 0x080fe20000400000 */
[----:B------:R-:W-:Y:S01]  /*19130*/  FMUL R149, R149, R2 ;  /* 0x0000000295957220 */ /* 0x000fe20000400000 */
[----:B------:R-:W-:Y:S01]  /*19140*/  @P2 STG.E desc[UR36][R4.64+0x3c4], R145 ;  /* 0x0003c49104002986 */ /* 0x000fe2000c101924 */
[----:B------:R-:W-:-:S02]  /*19150*/  ISETP.GT.AND P0, PT, R0, 0xf9, P0 ;  /* 0x000000f90000780c */ /* 0x000fc40000704270 */
[----:B------:R-:W-:Y:S01]  /*19160*/  F2FP.TF32.F32.PACK_B R147, R147 ;  /* 0x00000093ff93723e */ /* 0x000fe200024050ff */
[----:B------:R0:W-:Y:S01]  /*19170*/  @P5 STG.E desc[UR36][R6.64+0x3c0], R13 ;  /* 0x0003c00d06005986 */ /* 0x0001e2000c101924 */
[----:B------:R-:W-:Y:S01]  /*19180*/  F2FP.TF32.F32.PACK_B R19, R19 ;  /* 0x00000013ff13723e */ /* 0x000fe200024050ff */
[-C--:B------:R-:W-:Y:S01]  /*19190*/  FMUL R21, R150, R2.reuse ;  /* 0x0000000296157220 */ /* 0x080fe20000400000 */
[----:B------:R-:W-:Y:S01]  /*191a0*/  F2FP.TF32.F32.PACK_B R149, R149 ;  /* 0x00000095ff95723e */ /* 0x000fe200024050ff */
[----:B------:R-:W-:Y:S01]  /*191b0*/  FMUL R151, R151, R2 ;  /* 0x0000000297977220 */ /* 0x000fe20000400000 */
[----:B0-----:R-:W-:Y:S01]  /*191c0*/  @P4 IMAD.MOV.U32 R6, RZ, RZ, R8 ;  /* 0x000000ffff064224 */ /* 0x001fe200078e0008 */
[----:B------:R-:W-:Y:S02]  /*191d0*/  @P4 MOV R7, R9 ;  /* 0x0000000900074202 */ /* 0x000fe40000000f00 */
[----:B------:R-:W-:-:S03]  /*191e0*/  F2FP.TF32.F32.PACK_B R21, R21 ;  /* 0x00000015ff15723e */ /* 0x000fc600024050ff */
[----:B------:R-:W-:Y:S01]  /*191f0*/  @P4 STG.E desc[UR36][R6.64+0x3c4], R147 ;  /* 0x0003c49306004986 */ /* 0x000fe2000c101924 */
[----:B------:R-:W-:-:S03]  /*19200*/  F2FP.TF32.F32.PACK_B R151, R151 ;  /* 0x00000097ff97723e */ /* 0x000fc600024050ff */
[----:B------:R-:W-:Y:S04]  /*19210*/  @P3 STG.E desc[UR36][R4.64+0x3e0], R19 ;  /* 0x0003e01304003986 */ /* 0x000fe8000c101924 */
[----:B------:R0:W-:Y:S02]  /*19220*/  @P1 STG.E desc[UR36][R4.64+0x3e4], R149 ;  /* 0x0003e49504001986 */ /* 0x0001e4000c101924 */
[----:B0-----:R-:W-:Y:S02]  /*19230*/  @P6 IMAD.MOV.U32 R4, RZ, RZ, R8 ;  /* 0x000000ffff046224 */ /* 0x001fe400078e0008 */
[----:B------:R-:W-:-:S05]  /*19240*/  @P6 IMAD.MOV.U32 R5, RZ, RZ, R9 ;  /* 0x000000ffff056224 */ /* 0x000fca00078e0009 */
[----:B------:R0:W-:Y:S04]  /*19250*/  @P6 STG.E desc[UR36][R4.64+0x3e0], R21 ;  /* 0x0003e01504006986 */ /* 0x0001e8000c101924 */
[----:B------:R0:W-:Y:S02]  /*19260*/  @P0 STG.E desc[UR36][R8.64+0x3e4], R151 ;  /* 0x0003e49708000986 */ /* 0x0001e4000c101924 */
.L_x_542:
[----:B------:R-:W-:Y:S05]  /*19270*/  BSYNC B0 ;  /* 0x0000000000007941 */ /* 0x000fea0003800000 */
.L_x_34:
[----:B0---4-:R-:W4:Y:S04]  /*19280*/  LDL.LU R5, [R1+0x200] ;  /* 0x0002000001057983 */ /* 0x011f280000300800 */
[----:B------:R-:W4:Y:S01]  /*19290*/  LDL.LU R4, [R1+0x204] ;  /* 0x0002040001047983 */ /* 0x000f220000300800 */
[----:B------:R-:W-:Y:S01]  /*192a0*/  ULDC UR4, c[0x0][0xc] ;  /* 0x0000030000047ab9 */ /* 0x000fe20000000800 */
[----:B------:R-:W-:Y:S01]  /*192b0*/  ULDC UR5, c[0x0][0x10] ;  /* 0x0000040000057ab9 */ /* 0x000fe20000000800 */
[----:B------:R-:W4:Y:S01]  /*192c0*/  LDC R3, c[0x0][0x14] ;  /* 0x00000500ff037b82 */ /* 0x000f220000000800 */
[----:B------:R-:W-:Y:S01]  /*192d0*/  UIMAD.WIDE.U32 UR4, UR4, UR5, URZ ;  /* 0x00000005040472a5 */ /* 0x000fe2000f8e003f */
[----:B------:R-:W-:Y:S01]  /*192e0*/  PRMT R0, RZ, 0x7610, R0 ;  /* 0x00007610ff007816 */ /* 0x000fe20000000000 */
[----:B------:R-:W-:Y:S01]  /*192f0*/  UMOV UR42, 0xffffffff ;  /* 0xffffffff002a7882 */ /* 0x000fe20000000000 */
[----:B------:R-:W-:-:S03]  /*19300*/  UMOV UR43, 0xffffffff ;  /* 0xffffffff002b7882 */ /* 0x000fc60000000000 */
[----:B----4-:R-:W-:-:S04]  /*19310*/  IMAD.WIDE.U32 R4, R3, UR4, R4 ;  /* 0x0000000403047c25 */ /* 0x010fc8000f8e0004 */
[----:B------:R-:W-:Y:S01]  /*19320*/  IMAD R3, R3, UR5, RZ ;  /* 0x0000000503037c24 */ /* 0x000fe2000f8e02ff */
[----:B------:R-:W-:Y:S01]  /*19330*/  ULDC.64 UR4, c[0x0][0x650] ;  /* 0x0001940000047ab9 */ /* 0x000fe20000000a00 */
[----:B------:R-:W-:Y:S01]  /*19340*/  IMAD.MOV.U32 R7, RZ, RZ, R4 ;  /* 0x000000ffff077224 */ /* 0x000fe200078e0004 */
[----:B------:R-:W-:Y:S01]  /*19350*/  ISETP.GE.U32.AND P0, PT, R4, UR4, PT ;  /* 0x0000000404007c0c */ /* 0x000fe2000bf06070 */
[----:B------:R-:W-:-:S05]  /*19360*/  IMAD.IADD R6, R5, 0x1, R3 ;  /* 0x0000000105067824 */ /* 0x000fca00078e0203 */
[----:B------:R0:W-:Y:S01]  /*19370*/  STL [R1+0x200], R6 ;  /* 0x0002000601007387 */ /* 0x0001e20000100800 */
[----:B------:R-:W-:-:S03]  /*19380*/  ISETP.GE.U32.AND.EX P0, PT, R6, UR5, PT, P0 ;  /* 0x0000000506007c0c */ /* 0x000fc6000bf06100 */
[----:B------:R0:W-:Y:S10]  /*19390*/  STL [R1+0x204], R7 ;  /* 0x0002040701007387 */ /* 0x0001f40000100800 */
[----:B0-----:R-:W-:Y:S05]  /*193a0*/  @P0 BRA `(.L_x_543) ;  /* 0x0000000400880947 */ /* 0x001fea0003800000 */
[----:B------:R-:W0:Y:S01]  /*193b0*/  S2UR UR6, SR_CTAID.X ;  /* 0x00000000000679c3 */ /* 0x000e220000002500 */
[----:B------:R-:W-:Y:S01]  /*193c0*/  ULDC.64 UR12, c[0x0][0x628] ;  /* 0x00018a00000c7ab9 */ /* 0x000fe20000000a00 */
[----:B------:R-:W-:Y:S01]  /*193d0*/  ULDC UR4, c[0x0][0x150] ;  /* 0x0000540000047ab9 */ /* 0x000fe20000000800 */
[----:B------:R-:W-:Y:S01]  /*193e0*/  ISETP.NE.U32.AND P0, PT, RZ, UR12, PT ;  /* 0x0000000cff007c0c */ /* 0x000fe2000bf05070 */
[----:B------:R-:W-:Y:S01]  /*193f0*/  ULDC UR15, c[0x0][0x630] ;  /* 0x00018c00000f7ab9 */ /* 0x000fe20000000800 */
[C---:B------:R-:W-:Y:S01]  /*19400*/  R2UR UR16, R7.reuse ;  /* 0x00000000071072ca */ /* 0x040fe200000e0000 */
[----:B------:R-:W-:Y:S01]  /*19410*/  ULDC UR19, c[0x0][0x154] ;  /* 0x0000550000137ab9 */ /* 0x000fe20000000800 */
[----:B------:R-:W-:Y:S01]  /*19420*/  ISETP.NE.AND.EX P0, PT, RZ, UR13, PT, P0 ;  /* 0x0000000dff007c0c */ /* 0x000fe2000bf05300 */
[----:B------:R-:W4:Y:S01]  /*19430*/  S2UR UR18, SR_CTAID.Y ;  /* 0x00000000001279c3 */ /* 0x000f220000002600 */
[----:B------:R-:W-:Y:S02]  /*19440*/  R2UR UR17, R6 ;  /* 0x00000000061172ca */ /* 0x000fe400000e0000 */
[----:B------:R-:W-:-:S02]  /*19450*/  R2UR UR10, R7 ;  /* 0x00000000070a72ca */ /* 0x000fc400000e0000 */
[----:B------:R-:W-:Y:S02]  /*19460*/  R2UR UR11, R6 ;  /* 0x00000000060b72ca */ /* 0x000fe400000e0000 */
[----:B0-----:R-:W-:-:S05]  /*19470*/  I2FP.F32.U32 R0, UR6 ;  /* 0x0000000600007c45 */ /* 0x001fca0008201000 */
[----:B------:R-:W-:-:S04]  /*19480*/  FMUL R0, R0, UR4 ;  /* 0x0000000400007c20 */ /* 0x000fc80008400000 */
[----:B------:R0:W0:Y:S01]  /*19490*/  F2I.U32.TRUNC.NTZ R3, R0 ;  /* 0x0000000000037305 */ /* 0x000022000020f000 */
[----:B----4-:R-:W-:Y:S05]  /*194a0*/  @!P0 BRA `(.L_x_544) ;  /* 0x0000000000308947 */ /* 0x010fea0003800000 */
        /* <DEDUP_REMOVED lines=12> */
.L_x_544:
[----:B------:R-:W-:Y:S01]  /*19570*/  USHF.R.U64 UR43, UR10, UR15, UR11 ;  /* 0x0000000f0a2b7299 */ /* 0x000fe2000800120b */
[----:B0-----:R-:W-:Y:S01]  /*19580*/  I2FP.F32.U32 R0, UR18 ;  /* 0x0000001200007c45 */ /* 0x001fe20008201000 */
[----:B------:R-:W-:Y:S02]  /*19590*/  USHF.R.U32.HI UR4, URZ, UR15, UR11 ;  /* 0x0000000f3f047299 */ /* 0x000fe4000801160b */
[----:B------:R-:W-:Y:S02]  /*195a0*/  UIADD3 UR10, UP0, URZ, -UR43, URZ ;  /* 0x8000002b3f0a7290 */ /* 0x000fe4000ff1e03f */
[----:B------:R-:W-:Y:S01]  /*195b0*/  FMUL R0, R0, UR19 ;  /* 0x0000001300007c20 */ /* 0x000fe20008400000 */
[----:B------:R-:W-:Y:S01]  /*195c0*/  ULDC.64 UR12, c[0x0][0x620] ;  /* 0x00018800000c7ab9 */ /* 0x000fe20000000a00 */
[----:B------:R-:W-:Y:S01]  /*195d0*/  UIADD3.X UR4, URZ, ~UR4, URZ, UP0, !UPT ;  /* 0x800000043f047290 */ /* 0x000fe200087fe43f */
[----:B------:R-:W-:Y:S01]  /*195e0*/  UMOV UR8, UR16 ;  /* 0x0000001000087c82 */ /* 0x000fe20008000000 */
[----:B------:R-:W-:-:S02]  /*195f0*/  UMOV UR9, UR17 ;  /* 0x0000001100097c82 */ /* 0x000fc40008000000 */
[----:B------:R-:W-:Y:S01]  /*19600*/  UIMAD UR4, UR4, UR12, URZ ;  /* 0x0000000c040472a4 */ /* 0x000fe2000f8e023f */
[----:B------:R-:W0:Y:S01]  /*19610*/  F2I.U32.TRUNC.NTZ R0, R0 ;  /* 0x0000000000007305 */ /* 0x000e22000020f000 */
[----:B------:R-:W-:Y:S01]  /*19620*/  UIMAD.WIDE.U32 UR8, UR10, UR12, UR8 ;  /* 0x0000000c0a0872a5 */ /* 0x000fe2000f8e0008 */
[----:B------:R-:W-:Y:S01]  /*19630*/  R2UR UR12, R3 ;  /* 0x00000000030c72ca */ /* 0x000fe200000e0000 */
[----:B------:R-:W-:Y:S01]  /*19640*/  UIMAD UR10, UR10, UR13, UR4 ;  /* 0x0000000d0a0a72a4 */ /* 0x000fe2000f8e0204 */
[----:B------:R-:W-:Y:S01]  /*19650*/  ULDC UR11, c[0x0][0x618] ;  /* 0x00018600000b7ab9 */ /* 0x000fe20000000800 */
[----:B------:R-:W-:Y:S02]  /*19660*/  ULDC UR21, c[0x0][0x658] ;  /* 0x0001960000157ab9 */ /* 0x000fe40000000800 */
[----:B------:R-:W-:Y:S01]  /*19670*/  UIADD3 UR9, UR9, UR10, URZ ;  /* 0x0000000a09097290 */ /* 0x000fe2000fffe03f */
[----:B------:R-:W-:Y:S01]  /*19680*/  UMOV UR15, 0xffffffff ;  /* 0xffffffff000f7882 */ /* 0x000fe20000000000 */
[----:B------:R-:W-:Y:S01]  /*19690*/  ULDC.64 UR4, c[0x0][0x640] ;  /* 0x0001900000047ab9 */ /* 0x000fe20000000a00 */
[----:B------:R-:W-:Y:S01]  /*196a0*/  USHF.L.U32 UR15, UR15, UR21, URZ ;  /* 0x000000150f0f7299 */ /* 0x000fe2000800063f */
[----:B------:R-:W-:Y:S01]  /*196b0*/  ISETP.NE.U32.AND P0, PT, RZ, UR4, PT ;  /* 0x00000004ff007c0c */ /* 0x000fe2000bf05070 */
[----:B------:R-:W-:-:S02]  /*196c0*/  USHF.R.U64 UR16, UR8, UR11, UR9 ;  /* 0x0000000b08107299 */ /* 0x000fc40008001209 */
[----:B------:R-:W-:Y:S01]  /*196d0*/  USHF.R.U32.HI UR8, URZ, UR11, UR9 ;  /* 0x0000000b3f087299 */ /* 0x000fe20008011609 */
[----:B0-----:R-:W-:Y:S01]  /*196e0*/  R2UR UR14, R0 ;  /* 0x00000000000e72ca */ /* 0x001fe200000e0000 */
[----:B------:R-:W-:Y:S01]  /*196f0*/  ULDC UR17, c[0x0][0x608] ;  /* 0x0001820000117ab9 */ /* 0x000fe20000000800 */
[----:B------:R-:W-:Y:S01]  /*19700*/  ULOP3.LUT UR41, URZ, UR15, URZ, 0x33, !UPT ;  /* 0x0000000f3f297292 */ /* 0x000fe2000f8e333f */
[----:B------:R-:W-:Y:S01]  /*19710*/  ISETP.NE.AND.EX P0, PT, RZ, UR5, PT, P0 ;  /* 0x00000005ff007c0c */ /* 0x000fe2000bf05300 */
[----:B------:R-:W-:Y:S02]  /*19720*/  USHF.R.U64 UR15, UR16, UR17, UR8 ;  /* 0x00000011100f7299 */ /* 0x000fe40008001208 */
[----:B------:R-:W-:Y:S02]  /*19730*/  USHF.R.U32.HI UR8, URZ, UR17, UR8 ;  /* 0x000000113f087299 */ /* 0x000fe40008011608 */
[----:B------:R-:W-:Y:S02]  /*19740*/  UIADD3 UR12, -UR12, URZ, URZ ;  /* 0x0000003f0c0c7290 */ /* 0x000fe4000fffe13f */
[----:B------:R-:W-:Y:S01]  /*19750*/  USHF.R.U64 UR17, UR15, UR21, UR8 ;  /* 0x000000150f117299 */ /* 0x000fe20008001208 */
[----:B------:R-:W-:Y:S01]  /*19760*/  UMOV UR19, 0x1 ;  /* 0x0000000100137882 */ /* 0x000fe20000000000 */
[----:B------:R-:W-:Y:S01]  /*19770*/  ULDC UR13, c[0x0][0x144] ;  /* 0x00005100000d7ab9 */ /* 0x000fe20000000800 */
[----:B------:R-:W-:Y:S01]  /*19780*/  ULDC UR7, c[0x0][0x600] ;  /* 0x0001800000077ab9 */ /* 0x000fe20000000800 */
[----:B------:R-:W-:-:S02]  /*19790*/  USHF.L.U32 UR24, UR19, UR21, URZ ;  /* 0x0000001513187299 */ /* 0x000fc4000800063f */
[----:B------:R-:W-:Y:S02]  /*197a0*/  USHF.R.U32.HI UR8, URZ, UR21, UR8 ;  /* 0x000000153f087299 */ /* 0x000fe40008011608 */
[----:B------:R-:W-:Y:S02]  /*197b0*/  UIMAD UR21, UR13, UR12, UR6 ;  /* 0x0000000c0d1572a4 */ /* 0x000fe4000f8e0206 */
[----:B------:R-:W-:Y:S02]  /*197c0*/  UIADD3 UR20, UR7, -0x1, URZ ;  /* 0xffffffff07147890 */ /* 0x000fe4000fffe03f */
[----:B------:R-:W-:Y:S01]  /*197d0*/  UIADD3 UR19, -UR14, URZ, URZ ;  /* 0x0000003f0e137290 */ /* 0x000fe2000fffe13f */
[----:B------:R-:W-:Y:S01]  /*197e0*/  ULDC UR25, c[0x0][0x148] ;  /* 0x0000520000197ab9 */ /* 0x000fe20000000800 */
[----:B------:R-:W-:Y:S01]  /*197f0*/  ULDC UR22, c[0x0][0x648] ;  /* 0x0001920000167ab9 */ /* 0x000fe20000000800 */
[----:B------:R-:W-:Y:S01]  /*19800*/  ULDC UR23, c[0x0][0x638] ;  /* 0x00018e0000177ab9 */ /* 0x000fe20000000800 */
        /* <DEDUP_REMOVED lines=14> */
.L_x_545:
[----:B------:R-:W-:Y:S01]  /*198f0*/  UISETP.NE.AND UP0, UPT, UR45, URZ, UPT ;  /* 0x0000003f2d00728c */ /* 0x000fe2000bf05270 */
[----:B------:R-:W-:Y:S01]  /*19900*/  IMAD.MOV.U32 R0, RZ, RZ, 0x1 ;  /* 0x00000001ff007424 */ /* 0x000fe200078e00ff */
[----:B------:R-:W-:Y:S02]  /*19910*/  USHF.R.U64 UR4, UR6, UR22, UR8 ;  /* 0x0000001606047299 */ /* 0x000fe40008001208 */
[----:B------:R-:W-:Y:S02]  /*19920*/  ULOP3.LUT UR41, UR15, UR41, URZ, 0xc0, !UPT ;  /* 0x000000290f297292 */ /* 0x000fe4000f8ec03f */
[----:B------:R-:W-:Y:S02]  /*19930*/  UIADD3 UR5, -UR4, URZ, URZ ;  /* 0x0000003f04057290 */ /* 0x000fe4000fffe13f */
[----:B------:R-:W-:Y:S02]  /*19940*/  UIMAD UR41, UR24, UR4, UR41 ;  /* 0x00000004182972a4 */ /* 0x000fe4000f8e0229 */
[----:B------:R-:W-:-:S02]  /*19950*/  ULOP3.LUT UR16, UR16, UR20, URZ, 0xc0, !UPT ;  /* 0x0000001410107292 */ /* 0x000fc4000f8ec03f */
[----:B------:R-:W-:Y:S02]  /*19960*/  @UP0 UIMAD UR21, UR25, UR19, UR18 ;  /* 0x00000013191502a4 */ /* 0x000fe4000f8e0212 */
[----:B------:R-:W-:-:S03]  /*19970*/  UIMAD UR4, UR5, UR23, UR17 ;  /* 0x00000017050472a4 */ /* 0x000fc6000f8e0211 */
[----:B------:R-:W-:Y:S01]  /*19980*/  ULDC UR5, c[0x0][0x610] ;  /* 0x0001840000057ab9 */ /* 0x000fe20000000800 */
[----:B------:R-:W-:Y:S02]  /*19990*/  UIMAD UR4, UR4, UR7, UR16 ;  /* 0x00000007040472a4 */ /* 0x000fe4000f8e0210 */
[----:B------:R-:W-:-:S04]  /*199a0*/  UIMAD UR41, UR41, UR5, UR21 ;  /* 0x00000005292972a4 */ /* 0x000fc8000f8e0215 */
[----:B------:R-:W-:Y:S02]  /*199b0*/  USEL UR42, UR4, UR41, !UP0 ;  /* 0x00000029042a7287 */ /* 0x000fe4000c000000 */
[----:B------:R-:W-:-:S12]  /*199c0*/  USEL UR41, UR41, UR4, !UP0 ;  /* 0x0000000429297287 */ /* 0x000fd8000c000000 */
.L_x_543:
[----:B------:R-:W-:-:S13]  /*199d0*/  LOP3.LUT P0, RZ, R0, 0xff, RZ, 0xc0, !PT ;  /* 0x000000ff00ff7812 */ /* 0x000fda000780c0ff */
[----:B------:R-:W-:Y:S05]  /*199e0*/  @P0 BRA `(.L_x_546) ;  /* 0xfffffe7800700947 */ /* 0x000fea000383ffff */
[----:B------:R-:W-:Y:S05]  /*199f0*/  EXIT ;  /* 0x000000000000794d */ /* 0x000fea0003800000 */
.L_x_7:
[----:B------:R-:W2:Y:S01]  /*19a00*/  LDL R5, [R1+0x204] ;  /* 0x0002040001057983 */ /* 0x000ea20000100800 */
[----:B------:R-:W-:-:S03]  /*19a10*/  ULDC.64 UR4, c[0x0][0x650] ;  /* 0x0001940000047ab9 */ /* 0x000fc60000000a00 */
[----:B------:R-:W3:Y:S01]  /*19a20*/  LDL R4, [R1+0x200] ;  /* 0x0002000001047983 */ /* 0x000ee20000100800 */
[----:B------:R-:W-:Y:S01]  /*19a30*/  PRMT R0, RZ, 0x7610, R0 ;  /* 0x00007610ff007816 */ /* 0x000fe20000000000 */
[----:B------:R-:W-:Y:S02]  /*19a40*/  IMAD.MOV.U32 R2, RZ, RZ, -0x1 ;  /* 0xffffffffff027424 */ /* 0x000fe400078e00ff */
[----:B------:R-:W-:Y:S02]  /*19a50*/  IMAD.MOV.U32 R3, RZ, RZ, -0x1 ;  /* 0xffffffffff037424 */ /* 0x000fe400078e00ff */
[----:B------:R-:W-:Y:S01]  /*19a60*/  IMAD.MOV.U32 R10, RZ, RZ, -0x1 ;  /* 0xffffffffff0a7424 */ /* 0x000fe200078e00ff */
[----:B--2---:R-:W-:-:S04]  /*19a70*/  ISETP.GE.U32.AND P0, PT, R5, UR4, PT ;  /* 0x0000000405007c0c */ /* 0x004fc8000bf06070 */
[----:B---3--:R-:W-:-:S13]  /*19a80*/  ISETP.GE.U32.AND.EX P0, PT, R4, UR5, PT, P0 ;  /* 0x0000000504007c0c */ /* 0x008fda000bf06100 */
        /* <DEDUP_REMOVED lines=21> */
.L_x_548:
[----:B------:R-:W-:Y:S01]  /*19be0*/  USHF.R.U64 UR4, UR14, UR19, UR15 ;  /* 0x000000130e047299 */ /* 0x000fe2000800120f */
[----:B------:R-:W-:Y:S01]  /*19bf0*/  R2UR UR7, R4 ;  /* 0x00000000040772ca */ /* 0x000fe200000e0000 */
[----:B------:R-:W-:Y:S02]  /*19c00*/  USHF.R.U32.HI UR5, URZ, UR19, UR15 ;  /* 0x000000133f057299 */ /* 0x000fe4000801160f */
[----:B------:R-:W-:Y:S01]  /*19c10*/  UIADD3 UR13, UP0, URZ, -UR4, URZ ;  /* 0x800000043f0d7290 */ /* 0x000fe2000ff1e03f */
[----:B------:R-:W-:Y:S01]  /*19c20*/  ULDC.64 UR14, c[0x0][0x620] ;  /* 0x00018800000e7ab9 */ /* 0x000fe20000000a00 */
[----:B------:R-:W-:Y:S02]  /*19c30*/  UMOV UR6, UR20 ;  /* 0x0000001400067c82 */ /* 0x000fe40008000000 */
[----:B------:R-:W-:Y:S02]  /*19c40*/  UIADD3.X UR5, URZ, ~UR5, URZ, UP0, !UPT ;  /* 0x800000053f057290 */ /* 0x000fe400087fe43f */
[----:B------:R-:W-:-:S02]  /*19c50*/  UISETP.NE.AND UP1, UPT, UR45, URZ, UPT ;  /* 0x0000003f2d00728c */ /* 0x000fc4000bf25270 */
[----:B------:R-:W-:Y:S02]  /*19c60*/  UIMAD UR5, UR5, UR14, URZ ;  /* 0x0000000e050572a4 */ /* 0x000fe4000f8e023f */
[----:B------:R-:W-:Y:S02]  /*19c70*/  UIMAD.WIDE.U32 UR6, UR13, UR14, UR6 ;  /* 0x0000000e0d0672a5 */ /* 0x000fe4000f8e0006 */
[----:B------:R-:W-:Y:S01]  /*19c80*/  UIMAD UR5, UR13, UR15, UR5 ;  /* 0x0000000f0d0572a4 */ /* 0x000fe2000f8e0205 */
[----:B------:R-:W-:Y:S02]  /*19c90*/  ULDC UR14, c[0x0][0x608] ;  /* 0x00018200000e7ab9 */ /* 0x000fe40000000800 */
[----:B------:R-:W-:Y:S01]  /*19ca0*/  ULDC UR13, c[0x0][0x618] ;  /* 0x00018600000d7ab9 */ /* 0x000fe20000000800 */
[----:B------:R-:W-:Y:S01]  /*19cb0*/  UIADD3 UR5, UR7, UR5, URZ ;  /* 0x0000000507057290 */ /* 0x000fe2000fffe03f */
[----:B------:R-:W-:Y:S01]  /*19cc0*/  ULDC UR22, c[0x0][0x658] ;  /* 0x0001960000167ab9 */ /* 0x000fe20000000800 */
[----:B------:R-:W-:-:S02]  /*19cd0*/  @UP1 UIMAD UR8, UR11, UR12, UR10 ;  /* 0x0000000c0b0812a4 */ /* 0x000fc4000f8e020a */
[----:B------:R-:W-:Y:S02]  /*19ce0*/  USHF.R.U64 UR17, UR6, UR13, UR5 ;  /* 0x0000000d06117299 */ /* 0x000fe40008001205 */
[----:B------:R-:W-:Y:S01]  /*19cf0*/  USHF.R.U32.HI UR5, URZ, UR13, UR5 ;  /* 0x0000000d3f057299 */ /* 0x000fe20008011605 */
[----:B------:R-:W-:Y:S01]  /*19d00*/  ULDC.64 UR6, c[0x0][0x640] ;  /* 0x0001900000067ab9 */ /* 0x000fe20000000a00 */
[----:B------:R-:W-:Y:S01]  /*19d10*/  UMOV UR10, 0xffffffff ;  /* 0xffffffff000a7882 */ /* 0x000fe20000000000 */
[----:B------:R-:W-:Y:S01]  /*19d20*/  ISETP.NE.U32.AND P0, PT, RZ, UR6, PT ;  /* 0x00000006ff007c0c */ /* 0x000fe2000bf05070 */
[----:B------:R-:W-:Y:S02]  /*19d30*/  USHF.R.U64 UR18, UR17, UR14, UR5 ;  /* 0x0000000e11127299 */ /* 0x000fe40008001205 */
[----:B------:R-:W-:Y:S01]  /*19d40*/  USHF.R.U32.HI UR5, URZ, UR14, UR5 ;  /* 0x0000000e3f057299 */ /* 0x000fe20008011605 */
[----:B------:R-:W-:Y:S01]  /*19d50*/  ISETP.NE.AND.EX P0, PT, RZ, UR7, PT, P0 ;  /* 0x00000007ff007c0c */ /* 0x000fe2000bf05300 */
[----:B------:R-:W-:-:S02]  /*19d60*/  USHF.L.U32 UR11, UR10, UR22, URZ ;  /* 0x000000160a0b7299 */ /* 0x000fc4000800063f */
[----:B------:R-:W-:Y:S01]  /*19d70*/  USHF.R.U64 UR19, UR18, UR22, UR5 ;  /* 0x0000001612137299 */ /* 0x000fe20008001205 */
[----:B------:R-:W-:Y:S01]  /*19d80*/  ULDC UR20, c[0x0][0x600] ;  /* 0x0001800000147ab9 */ /* 0x000fe20000000800 */
[----:B------:R-:W-:Y:S02]  /*19d90*/  USHF.R.U32.HI UR10, URZ, UR22, UR5 ;  /* 0x000000163f0a7299 */ /* 0x000fe40008011605 */
[----:B------:R-:W-:Y:S02]  /*19da0*/  UIADD3 UR21, UR20, -0x1, URZ ;  /* 0xffffffff14157890 */ /* 0x000fe4000fffe03f */
[----:B------:R-:W-:Y:S01]  /*19db0*/  ULOP3.LUT UR26, URZ, UR11, URZ, 0x33, !UPT ;  /* 0x0000000b3f1a7292 */ /* 0x000fe2000f8e333f */
        /* <DEDUP_REMOVED lines=17> */
.L_x_549:
[----:B------:R-:W-:Y:S01]  /*19ed0*/  USHF.R.U64 UR6, UR5, UR23, UR10 ;  /* 0x0000001705067299 */ /* 0x000fe2000800120a */
[----:B------:R-:W-:Y:S01]  /*19ee0*/  IMAD.MOV.U32 R0, RZ, RZ, 0x1 ;  /* 0x00000001ff007424 */ /* 0x000fe200078e00ff */
[----:B------:R-:W-:Y:S01]  /*19ef0*/  USHF.L.U32 UR25, UR25, UR22, URZ ;  /* 0x0000001619197299 */ /* 0x000fe2000800063f */
[----:B------:R-:W-:Y:S01]  /*19f00*/  IMAD.U32 R10, RZ, RZ, UR4 ;  /* 0x00000004ff0a7e24 */ /* 0x000fe2000f8e00ff */
[----:B------:R-:W-:Y:S02]  /*19f10*/  ULOP3.LUT UR5, UR18, UR26, URZ, 0xc0, !UPT ;  /* 0x0000001a12057292 */ /* 0x000fe4000f8ec03f */
[----:B------:R-:W-:Y:S02]  /*19f20*/  UIADD3 UR7, -UR6, URZ, URZ ;  /* 0x0000003f06077290 */ /* 0x000fe4000fffe13f */
[----:B------:R-:W-:Y:S02]  /*19f30*/  UIMAD UR6, UR25, UR6, UR5 ;  /* 0x00000006190672a4 */ /* 0x000fe4000f8e0205 */
[----:B------:R-:W-:-:S02]  /*19f40*/  ULOP3.LUT UR17, UR17, UR21, URZ, 0xc0, !UPT ;  /* 0x0000001511117292 */ /* 0x000fc4000f8ec03f */
[----:B------:R-:W-:Y:S02]  /*19f50*/  UIMAD UR5, UR7, UR24, UR19 ;  /* 0x00000018070572a4 */ /* 0x000fe4000f8e0213 */
[----:B------:R-:W-:Y:S01]  /*19f60*/  UISETP.NE.AND UP0, UPT, UR45, URZ, UPT ;  /* 0x0000003f2d00728c */ /* 0x000fe2000bf05270 */
[----:B------:R-:W-:Y:S01]  /*19f70*/  ULDC UR7, c[0x0][0x610] ;  /* 0x0001840000077ab9 */ /* 0x000fe20000000800 */
[----:B------:R-:W-:Y:S02]  /*19f80*/  UIMAD UR5, UR5, UR20, UR17 ;  /* 0x00000014050572a4 */ /* 0x000fe4000f8e0211 */
[----:B------:R-:W-:-:S04]  /*19f90*/  UIMAD UR8, UR6, UR7, UR8 ;  /* 0x00000007060872a4 */ /* 0x000fc8000f8e0208 */
[----:B------:R-:W-:Y:S02]  /*19fa0*/  USEL UR6, UR5, UR8, !UP0 ;  /* 0x0000000805067287 */ /* 0x000fe4000c000000 */
[----:B------:R-:W-:-:S04]  /*19fb0*/  USEL UR8, UR8, UR5, !UP0 ;  /* 0x0000000508087287 */ /* 0x000fc8000c000000 */
[----:B------:R-:W-:Y:S02]  /*19fc0*/  IMAD.U32 R3, RZ, RZ, UR6 ;  /* 0x00000006ff037e24 */ /* 0x000fe4000f8e00ff */
[----:B------:R-:W-:-:S07]  /*19fd0*/  IMAD.U32 R2, RZ, RZ, UR8 ;  /* 0x00000008ff027e24 */ /* 0x000fce000f8e00ff */
.L_x_547:
[----:B------:R-:W-:-:S08]  /*19fe0*/  NOP ;  /* 0x0000000000007918 */ /* 0x000fd00000000000 */
[----:B0-----:R-:W0:-:S00]  /*19ff0*/  USETMAXREG.DEALLOC.CTAPOOL 0x18 ;  /* 0x00000018000079c8 */ /* 0x001e0000080e0500 */
[----:B------:R-:W-:-:S13]  /*1a000*/  ISETP.NE.AND P0, PT, RZ, UR9, PT ;  /* 0x00000009ff007c0c */ /* 0x000fda000bf05270 */
[----:B------:R-:W-:Y:S05]  /*1a010*/  @P0 EXIT ;  /* 0x000000000000094d */ /* 0x000fea0003800000 */
[----:B0-----:R-:W-:Y:S01]  /*1a020*/  LOP3.LUT P0, RZ, R0, 0xff, RZ, 0xc0, !PT ;  /* 0x000000ff00ff7812 */ /* 0x001fe2000780c0ff */
[----:B------:R-:W-:Y:S01]  /*1a030*/  IMAD.MOV.U32 R6, RZ, RZ, RZ ;  /* 0x000000ffff067224 */ /* 0x000fe200078e00ff */
[----:B------:R-:W-:-:S11]  /*1a040*/  MOV R0, 0x1 ;  /* 0x0000000100007802 */ /* 0x000fd60000000f00 */
[----:B------:R-:W-:Y:S05]  /*1a050*/  @!P0 BRA `(.L_x_550) ;  /* 0x0000000c00748947 */ /* 0x000fea0003800000 */
[----:B------:R-:W0:Y:S01]  /*1a060*/  S2R R9, SR_CgaCtaId ;  /* 0x0000000000097919 */ /* 0x000e220000008800 */
[----:B------:R-:W-:Y:S01]  /*1a070*/  ULDC UR4, c[0x0][0x28c] ;  /* 0x0000a30000047ab9 */ /* 0x000fe20000000800 */
[----:B------:R-:W-:Y:S01]  /*1a080*/  ULDC UR8, c[0x0][0x658] ;  /* 0x0001960000087ab9 */ /* 0x000fe20000000800 */
[----:B------:R-:W-:Y:S01]  /*1a090*/  UIADD3 UR9, UR4, 0x1f, URZ ;  /* 0x0000001f04097890 */ /* 0x000fe2000fffe03f */
[----:B------:R-:W-:Y:S01]  /*1a0a0*/  BSSY B0, `(.L_x_550) ;  /* 0x00000d8000007945 */ /* 0x000fe20003800000 */
[----:B------:R-:W-:Y:S01]  /*1a0b0*/  UMOV UR7, 0xffffffff ;  /* 0xffffffff00077882 */ /* 0x000fe20000000000 */
[----:B------:R-:W-:Y:S01]  /*1a0c0*/  ULDC UR6, c[0x0][0xc] ;  /* 0x0000030000067ab9 */ /* 0x000fe20000000800 */
[----:B------:R-:W-:Y:S01]  /*1a0d0*/  USHF.R.S32.HI UR10, URZ, 0x1f, UR9 ;  /* 0x0000001f3f0a7899 */ /* 0x000fe20008011409 */
[----:B------:R-:W-:Y:S01]  /*1a0e0*/  IMAD.MOV.U32 R8, RZ, RZ, 0x1 ;  /* 0x00000001ff087424 */ /* 0x000fe200078e00ff */
[----:B------:R-:W-:Y:S01]  /*1a0f0*/  USHF.L.U32 UR11, UR7, UR8, URZ ;  /* 0x00000008070b7299 */ /* 0x000fe2000800063f */
[----:B------:R-:W-:Y:S01]  /*1a100*/  IMAD.MOV.U32 R0, RZ, RZ, 0x1 ;  /* 0x00000001ff007424 */ /* 0x000fe200078e00ff */
[----:B------:R-:W-:Y:S01]  /*1a110*/  ULDC UR5, c[0x0][0x600] ;  /* 0x0001800000057ab9 */ /* 0x000fe20000000800 */
[----:B------:R-:W-:Y:S01]  /*1a120*/  ULDC UR7, c[0x0][0x10] ;  /* 0x0000040000077ab9 */ /* 0x000fe20000000800 */
[----:B------:R-:W-:Y:S01]  /*1a130*/  UMOV UR12, 0x1 ;  /* 0x00000001000c7882 */ /* 0x000fe20000000000 */
[----:B------:R-:W-:Y:S01]  /*1a140*/  UIADD3 UR4, UR5, -0x1, URZ ;  /* 0xffffffff05047890 */ /* 0x000fe2000fffe03f */
[----:B------:R-:W-:Y:S01]  /*1a150*/  IMAD.MOV.U32 R6, RZ, RZ, RZ ;  /* 0x000000ffff067224 */ /* 0x000fe200078e00ff */
[----:B------:R-:W-:-:S02]  /*1a160*/  UIMAD.WIDE.U32 UR6, UR6, UR7, URZ ;  /* 0x00000007060672a5 */ /* 0x000fc4000f8e003f */
[----:B------:R-:W-:Y:S02]  /*1a170*/  ULEA.HI UR10, UR10, UR9, URZ, 0x5 ;  /* 0x000000090a0a7291 */ /* 0x000fe4000f8f283f */
[----:B------:R-:W-:Y:S02]  /*1a180*/  USHF.L.U32 UR5, UR12, UR8, URZ ;  /* 0x000000080c057299 */ /* 0x000fe4000800063f */
[----:B------:R-:W-:Y:S01]  /*1a190*/  USHF.R.S32.HI UR18, URZ, 0x5, UR10 ;  /* 0x000000053f127899 */ /* 0x000fe2000801140a */
[----:B------:R-:W-:Y:S01]  /*1a1a0*/  ULDC UR8, c[0x0][0x14] ;  /* 0x0000050000087ab9 */ /* 0x000fe20000000800 */
[----:B------:R-:W-:Y:S02]  /*1a1b0*/  ULOP3.LUT UR21, UR40, 0x2, URZ, 0xfc, !UPT ;  /* 0x0000000228157892 */ /* 0x000fe4000f8efc3f */
[----:B------:R-:W-:Y:S02]  /*1a1c0*/  UIMAD.WIDE.U32 UR22, UR6, UR8, URZ ;  /* 0x00000008061672a5 */ /* 0x000fe4000f8e003f */
[----:B------:R-:W-:-:S02]  /*1a1d0*/  UIMAD UR13, UR7, UR8, URZ ;  /* 0x00000008070d72a4 */ /* 0x000fc4000f8e023f */
[----:B------:R-:W-:Y:S01]  /*1a1e0*/  ULOP3.LUT UR19, URZ, UR11, URZ, 0x33, !UPT ;  /* 0x0000000b3f137292 */ /* 0x000fe2000f8e333f */
[C---:B0-----:R-:W-:Y:S01]  /*1a1f0*/  IMAD.SHL.U32 R16, R9.reuse, 0x40, RZ ;  /* 0x0000004009107824 */ /* 0x041fe200078e00ff */
[----:B------:R-:W-:Y:S01]  /*1a200*/  UIADD3 UR13, UR23, UR13, URZ ;  /* 0x0000000d170d7290 */ /* 0x000fe2000fffe03f */
[----:B------:R-:W-:Y:S01]  /*1a210*/  IMAD.SHL.U32 R9, R9, 0x800, RZ ;  /* 0x0000080009097824 */ /* 0x000fe200078e00ff */
[----:B------:R-:W-:Y:S02]  /*1a220*/  UIADD3 UR26, UR18, 0x1, URZ ;  /* 0x00000001121a7890 */ /* 0x000fe4000fffe03f */
[----:B------:R-:W-:Y:S01]  /*1a230*/  LOP3.LUT R16, R16, 0xc0, RZ, 0xc0, !PT ;  /* 0x000000c010107812 */ /* 0x000fe200078ec0ff */
[----:B------:R-:W-:Y:S01]  /*1a240*/  ULDC.64 UR24, c[0x0][0x198] ;  /* 0x0000660000187ab9 */ /* 0x000fe20000000a00 */
[----:B------:R-:W-:-:S08]  /*1a250*/  LOP3.LUT R9, R9, 0x1800, RZ, 0xc0, !PT ;  /* 0x0000180009097812 */ /* 0x000fd000078ec0ff */
.L_x_561:
[----:B------:R-:W-:-:S03]  /*1a260*/  UMOV UR6, 0xffffffff ;  /* 0xffffffff00067882 */ /* 0x000fc60000000000 */
[----:B------:R-:W-:Y:S05]  /*1a270*/  BRA.DIV UR6, `(.L_x_551) ;  /* 0x0000000e06b47947 */ /* 0x000fea000b800000 */
[----:B------:R-:W-:-:S13]  /*1a280*/  ELECT P6, URZ, PT ;  /* 0x00000000003f782f */ /* 0x000fda00038c0000 */
.L_x_571:
[----:B------:R-:W0:Y:S01]  /*1a290*/  LDC R4, c[0x0][0x28c] ;  /* 0x0000a300ff047b82 */ /* 0x000e220000000800 */
[----:B------:R-:W-:Y:S01]  /*1a2a0*/  BSSY B1, `(.L_x_552) ;  /* 0x000003a000017945 */ /* 0x000fe20003800000 */
[----:B0-----:R-:W-:-:S13]  /*1a2b0*/  ISETP.LT.OR P6, PT, R4, 0x1, !P6 ;  /* 0x000000010400780c */ /* 0x001fda00077c1670 */
[----:B------:R-:W-:Y:S05]  /*1a2c0*/  @P6 BRA `(.L_x_553) ;  /* 0x0000000000dc6947 */ /* 0x000fea0003800000 */
[----:B------:R-:W-:Y:S02]  /*1a2d0*/  IMAD.SHL.U32 R2, R2, 0x100, RZ ;  /* 0x0000010002027824 */ /* 0x000fe400078e00ff */
[----:B------:R-:W-:Y:S02]  /*1a2e0*/  IMAD R3, R3, 0x100, R16 ;  /* 0x0000010003037824 */ /* 0x000fe400078e0210 */
[----:B------:R-:W-:Y:S02]  /*1a2f0*/  IMAD.MOV.U32 R11, RZ, RZ, RZ ;  /* 0x000000ffff0b7224 */ /* 0x000fe400078e00ff */
[----:B------:R-:W-:Y:S02]  /*1a300*/  IMAD.U32 R13, RZ, RZ, UR26 ;  /* 0x0000001aff0d7e24 */ /* 0x000fe4000f8e00ff */
[----:B------:R-:W-:Y:S02]  /*1a310*/  IMAD.MOV.U32 R4, RZ, RZ, R0 ;  /* 0x000000ffff047224 */ /* 0x000fe400078e0000 */
[----:B------:R-:W-:-:S07]  /*1a320*/  IMAD.MOV.U32 R12, RZ, RZ, R6 ;  /* 0x000000ffff0c7224 */ /* 0x000fce00078e0006 */
.L_x_556:
[----:B------:R-:W0:Y:S01]  /*1a330*/  S2R R14, SR_CgaCtaId ;  /* 0x00000000000e7919 */ /* 0x000e220000008800 */
[----:B------:R-:W-:Y:S01]  /*1a340*/  MOV R5, 0x400 ;  /* 0x0000040000057802 */ /* 0x000fe20000000f00 */
[----:B------:R-:W1:Y:S03]  /*1a350*/  S2R R7, SR_TID.X ;  /* 0x0000000000077919 */ /* 0x000e660000002100 */
[----:B0-----:R-:W-:Y:S02]  /*1a360*/  LEA R15, R14, R5, 0x18 ;  /* 0x000000050e0f7211 */ /* 0x001fe400078ec0ff */
[----:B------:R-:W-:Y:S02]  /*1a370*/  SHF.L.U32 R14, R4, 0x1f, RZ ;  /* 0x0000001f040e7819 */ /* 0x000fe400000006ff */
[----:B------:R-:W-:Y:S02]  /*1a380*/  LEA R5, R12, R15, 0x3 ;  /* 0x0000000f0c057211 */ /* 0x000fe400078e18ff */
[----:B-1----:R-:W-:-:S02]  /*1a390*/  LOP3.LUT P1, RZ, R7, 0x7f, RZ, 0xc0, !PT ;  /* 0x0000007f07ff7812 */ /* 0x002fc4000782c0ff */
[----:B------:R-:W0:Y:S02]  /*1a3a0*/  SYNCS.PHASECHK.TRANS64.TRYWAIT P0, [R5+URZ+0x18], R14 ;  /* 0x0000180e050075a7 */ /* 0x000e24000800017f */
[----:B0-----:R-:W-:Y:S09]  /*1a3b0*/  @!P0 BRA `(.L_x_554) ;  /* 0x0000000c00848947 */ /* 0x001ff20003800000 */
.L_x_572:
[----:B0-----:R-:W0:Y:S01]  /*1a3c0*/  @!P1 LDC R14, c[0x0][0x500] ;  /* 0x00014000ff0e9b82 */ /* 0x001e220000000800 */
[----:B------:R-:W-:-:S04]  /*1a3d0*/  UPRMT UR6, UR21, 0x9910, URZ ;  /* 0x0000991015067896 */ /* 0x000fc8000800003f */
[----:B------:R-:W-:-:S06]  /*1a3e0*/  UISETP.NE.AND UP0, UPT, UR6, 0x2, UPT ;  /* 0x000000020600788c */ /* 0x000fcc000bf05270 */
[----:B------:R-:W-:Y:S01]  /*1a3f0*/  PLOP3.LUT P0, PT, PT, PT, UP0, 0x80, 0x0 ;  /* 0x000000000000781c */ /* 0x000fe20003f0f008 */
[----:B0-----:R0:W-:-:S12]  /*1a400*/  @!P1 SYNCS.ARRIVE.TRANS64 RZ, [R5+URZ], R14 ;  /* 0x0000000e05ff99a7 */ /* 0x0011d8000800003f */
[----:B------:R-:W-:Y:S05]  /*1a410*/  @P0 BRA `(.L_x_555) ;  /* 0x0000000000040947 */ /* 0x000fea0003800000 */
[----:B------:R-:W-:Y:S01]  /*1a420*/  BPT.TRAP 0x1 ;  /* 0x000000040000795c */ /* 0x000fe20000300000 */
.L_x_555:
[----:B------:R-:W-:Y:S01]  /*1a430*/  IMAD R7, R12, 0x8000, R15 ;  /* 0x000080000c077824 */ /* 0x000fe200078e020f */
[----:B------:R-:W-:Y:S01]  /*1a440*/  R2UR UR9, R5 ;  /* 0x00000000050972ca */ /* 0x000fe200000e0000 */
[----:B------:R-:W-:Y:S01]  /*1a450*/  VIADD R13, R13, 0xffffffff ;  /* 0xffffffff0d0d7836 */ /* 0x000fe20000000000 */
[----:B------:R-:W-:Y:S01]  /*1a460*/  UIADD3 UR6, UP0, UR24, 0xf0, URZ ;  /* 0x000000f018067890 */ /* 0x000fe2000ff1e03f */
[----:B------:R-:W-:Y:S01]  /*1a470*/  R2UR UR11, R2 ;  /* 0x00000000020b72ca */ /* 0x000fe200000e0000 */
[----:B------:R-:W-:Y:S01]  /*1a480*/  UIADD3 UR28, UP1, UR24, 0x1f0, URZ ;  /* 0x000001f0181c7890 */ /* 0x000fe2000ff3e03f */
[----:B------:R-:W-:Y:S01]  /*1a490*/  R2UR UR7, R7 ;  /* 0x00000000070772ca */ /* 0x000fe200000e0000 */
[C---:B------:R-:W-:Y:S01]  /*1a4a0*/  IMAD R7, R12.reuse, 0x2000, R9 ;  /* 0x000020000c077824 */ /* 0x040fe200078e0209 */
[----:B------:R-:W-:Y:S01]  /*1a4b0*/  R2UR UR10, R11 ;  /* 0x000000000b0a72ca */ /* 0x000fe200000e0000 */
[----:B------:R-:W-:Y:S01]  /*1a4c0*/  VIADD R12, R12, 0x1 ;  /* 0x000000010c0c7836 */ /* 0x000fe20000000000 */
[----:B------:R-:W-:Y:S01]  /*1a4d0*/  R2UR UR12, R10 ;  /* 0x000000000a0c72ca */ /* 0x000fe200000e0000 */
[----:B------:R-:W-:Y:S01]  /*1a4e0*/  IMAD R7, R7, 0x4, R15 ;  /* 0x0000000407077824 */ /* 0x000fe200078e020f */
[----:B------:R-:W-:Y:S01]  /*1a4f0*/  R2UR UR20, R3 ;  /* 0x00000000031472ca */ /* 0x000fe200000e0000 */
[----:B------:R-:W-:Y:S01]  /*1a500*/  UIADD3.X UR29, URZ, UR25, URZ, UP1, !UPT ;  /* 0x000000193f1d7290 */ /* 0x000fe20008ffe43f */
[----:B------:R-:W-:Y:S01]  /*1a510*/  ISETP.GT.AND P1, PT, R13, 0x1, PT ;  /* 0x000000010d00780c */ /* 0x000fe20003f24270 */
[----:B------:R-:W-:Y:S01]  /*1a520*/  UMOV UR14, 0x0 ;  /* 0x00000000000e7882 */ /* 0x000fe20000000000 */
[----:B------:R-:W-:Y:S01]  /*1a530*/  R2UR UR8, R7 ;  /* 0x00000000070872ca */ /* 0x000fe200000e0000 */
[----:B------:R-:W-:Y:S01]  /*1a540*/  UMOV UR15, 0x10000000 ;  /* 0x10000000000f7882 */ /* 0x000fe20000000000 */
[C---:B------:R-:W-:Y:S01]  /*1a550*/  ISETP.NE.AND P0, PT, R12.reuse, 0x3, PT ;  /* 0x000000030c00780c */ /* 0x040fe20003f05270 */
[----:B------:R-:W-:Y:S01]  /*1a560*/  UIADD3 UR16, UR7, 0x100, URZ ;  /* 0x0000010007107890 */ /* 0x000fe2000fffe03f */
[----:B------:R-:W-:Y:S01]  /*1a570*/  VIADD R11, R11, 0x20 ;  /* 0x000000200b0b7836 */ /* 0x000fe20000000000 */
[----:B------:R-:W-:Y:S01]  /*1a580*/  UIADD3.X UR7, URZ, UR25, URZ, UP0, !UPT ;  /* 0x000000193f077290 */ /* 0x000fe200087fe43f */
[----:B0-----:R-:W-:Y:S01]  /*1a590*/  SEL R5, RZ, 0x1, P0 ;  /* 0x00000001ff057807 */ /* 0x001fe20000000000 */
[----:B------:R-:W-:Y:S01]  /*1a5a0*/  UMOV UR27, 0xf0000 ;  /* 0x000f0000001b7882 */ /* 0x000fe20000000000 */
[----:B------:R-:W-:-:S02]  /*1a5b0*/  SEL R12, R12, RZ, P0 ;  /* 0x000000ff0c0c7207 */ /* 0x000fc40000000000 */
[----:B------:R-:W-:-:S03]  /*1a5c0*/  LOP3.LUT R4, R4, R5, RZ, 0x3c, !PT ;  /* 0x0000000504047212 */ /* 0x000fc600078e3cff */
[----:B------:R-:W-:-:S03]  /*1a5d0*/  UIADD3 UR17, UR8, 0x18100, URZ ;  /* 0x0001810008117890 */ /* 0x000fc6000fffe03f */
[----:B------:R-:W-:Y:S02]  /*1a5e0*/  UMOV UR8, UR16 ;  /* 0x0000001000087c82 */ /* 0x000fe40008000000 */
[----:B------:R0:W-:Y:S02]  /*1a5f0*/  UTMALDG.3D [UR8], [UR6], desc[UR14] ;  /* 0x00000e08060075b4 */ /* 0x0001e40008011000 */
[----:B0-----:R-:W-:Y:S01]  /*1a600*/  UMOV UR8, UR17 ;  /* 0x0000001100087c82 */ /* 0x001fe20008000000 */
[----:B------:R-:W-:Y:S02]  /*1a610*/  UMOV UR11, UR20 ;  /* 0x00000014000b7c82 */ /* 0x000fe40008000000 */
[----:B------:R0:W-:Y:S02]  /*1a620*/  UTMALDG.3D.MULTICAST [UR8], [UR28], UR27, desc[UR14] ;  /* 0x00000e081c0073b4 */ /* 0x0001e4000801181b */
[----:B0-----:R-:W-:Y:S05]  /*1a630*/  @P1 BRA `(.L_x_556) ;  /* 0xfffffffc003c1947 */ /* 0x001fea000383ffff */
.L_x_553:
[----:B------:R-:W-:Y:S05]  /*1a640*/  BSYNC B1 ;  /* 0x0000000000017941 */ /* 0x000fea0003800000 */
.L_x_552:
[----:B------:R-:W2:Y:S01]  /*1a650*/  LDL.LU R15, [R1+0x200] ;  /* 0x00020000010f7983 */ /* 0x000ea20000300800 */
[----:B------:R-:W-:Y:S01]  /*1a660*/  LOP3.LUT P0, RZ, R8, 0xff, RZ, 0xc0, !PT ;  /* 0x000000ff08ff7812 */ /* 0x000fe2000780c0ff */
[----:B------:R-:W-:Y:S01]  /*1a670*/  VIADD R6, R6, UR18 ;  /* 0x0000001206067c36 */ /* 0x000fe20008000000 */
[----:B------:R-:W-:Y:S01]  /*1a680*/  ULDC.64 UR6, c[0x0][0x650] ;  /* 0x0001940000067ab9 */ /* 0x000fe20000000a00 */
[----:B------:R-:W3:Y:S01]  /*1a690*/  LDL.LU R14, [R1+0x204] ;  /* 0x00020400010e7983 */ /* 0x000ee20000300800 */
[----:B------:R-:W-:Y:S01]  /*1a6a0*/  UISETP.GE.U32.AND UP0, UPT, UR18, 0x3, UPT ;  /* 0x000000031200788c */ /* 0x000fe2000bf06070 */
[----:B------:R-:W-:Y:S01]  /*1a6b0*/  BSSY B1, `(.L_x_557) ;  /* 0x0000074000017945 */ /* 0x000fe20003800000 */
[----:B------:R-:W-:Y:S01]  /*1a6c0*/  IMAD.MOV.U32 R10, RZ, RZ, -0x1 ;  /* 0xffffffffff0a7424 */ /* 0x000fe200078e00ff */
[----:B------:R-:W-:Y:S02]  /*1a6d0*/  PRMT R4, RZ, 0x7610, R4 ;  /* 0x00007610ff047816 */ /* 0x000fe40000000004 */
[----:B------:R-:W-:-:S02]  /*1a6e0*/  PRMT R8, RZ, 0x7610, R8 ;  /* 0x00007610ff087816 */ /* 0x000fc40000000008 */
[----:B------:R-:W-:Y:S02]  /*1a6f0*/  PLOP3.LUT P1, PT, PT, PT, UP0, 0x80, 0x0 ;  /* 0x000000000000781c */ /* 0x000fe40003f2f008 */
[----:B------:R-:W0:Y:S01]  /*1a700*/  @P0 S2R R3, SR_CgaCtaId ;  /* 0x0000000000030919 */ /* 0x000e220000008800 */
[----:B------:R-:W-:-:S04]  /*1a710*/  @P0 MOV R2, 0x400 ;  /* 0x0000040000020802 */ /* 0x000fc80000000f00 */
[----:B0-----:R-:W-:-:S04]  /*1a720*/  @P0 LEA R2, R3, R2, 0x18 ;  /* 0x0000000203020211 */ /* 0x001fc800078ec0ff */
[----:B------:R0:W-:Y:S01]  /*1a730*/  @P0 SYNCS.ARRIVE.TRANS64.A1T0 RZ, [R2+URZ+0x48], RZ ;  /* 0x000048ff02ff09a7 */ /* 0x0001e2000810003f */
[----:B------:R-:W-:Y:S01]  /*1a740*/  ISETP.GT.U32.AND P0, PT, R6, 0x2, PT ;  /* 0x000000020600780c */ /* 0x000fe20003f04070 */
[----:B0-----:R-:W-:-:S05]  /*1a750*/  IMAD.U32 R2, RZ, RZ, UR18 ;  /* 0x00000012ff027e24 */ /* 0x001fca000f8e00ff */
[----:B------:R-:W-:Y:S01]  /*1a760*/  ISETP.LT.U32.AND P0, PT, R2, 0x3, P0 ;  /* 0x000000030200780c */ /* 0x000fe20000701070 */
[----:B------:R-:W-:-:S04]  /*1a770*/  IMAD.WIDE.U32 R2, R6, -0x55555555, RZ ;  /* 0xaaaaaaab06027825 */ /* 0x000fc800078e00ff */
[----:B------:R-:W-:Y:S01]  /*1a780*/  IMAD.MOV.U32 R2, RZ, RZ, -0x1 ;  /* 0xffffffffff027424 */ /* 0x000fe200078e00ff */
[----:B------:R-:W-:Y:S02]  /*1a790*/  SHF.R.U32.HI R5, RZ, 0x1, R3 ;  /* 0x00000001ff057819 */ /* 0x000fe40000011603 */
[----:B------:R-:W-:-:S03]  /*1a7a0*/  SEL R3, RZ, 0x1, !P0 ;  /* 0x00000001ff037807 */ /* 0x000fc60004000000 */
[----:B------:R-:W-:Y:S01]  /*1a7b0*/  IMAD R6, R5, -0x3, R6 ;  /* 0xfffffffd05067824 */ /* 0x000fe200078e0206 */
[----:B------:R-:W-:Y:S01]  /*1a7c0*/  LOP3.LUT R0, R0, R3, RZ, 0x3c, !PT ;  /* 0x0000000300007212 */ /* 0x000fe200078e3cff */
[----:B------:R-:W-:-:S03]  /*1a7d0*/  IMAD.MOV.U32 R3, RZ, RZ, -0x1 ;  /* 0xffffffffff037424 */ /* 0x000fc600078e00ff */
[----:B------:R-:W-:Y:S02]  /*1a7e0*/  @P1 LOP3.LUT R0, R0, 0x1, R5, 0x78, !PT ;  /* 0x0000000100001812 */ /* 0x000fe400078e7805 */
[----:B---3--:R-:W-:-:S04]  /*1a7f0*/  IADD3 R14, P0, R14, UR22, RZ ;  /* 0x000000160e0e7c10 */ /* 0x008fc8000ff1e0ff */
[----:B--2---:R-:W-:Y:S01]  /*1a800*/  IADD3.X R15, R15, UR13, RZ, P0, !PT ;  /* 0x0000000d0f0f7c10 */ /* 0x004fe200087fe4ff */
[----:B------:R0:W-:Y:S01]  /*1a810*/  STL [R1+0x204], R14 ;  /* 0x0002040e01007387 */ /* 0x0001e20000100800 */
[----:B------:R-:W-:-:S03]  /*1a820*/  ISETP.GE.U32.AND P0, PT, R14, UR6, PT ;  /* 0x000000060e007c0c */ /* 0x000fc6000bf06070 */
[----:B------:R0:W-:Y:S01]  /*1a830*/  STL [R1+0x200], R15 ;  /* 0x0002000f01007387 */ /* 0x0001e20000100800 */
[----:B------:R-:W-:-:S13]  /*1a840*/  ISETP.GE.U32.AND.EX P0, PT, R15, UR7, PT, P0 ;  /* 0x000000070f007c0c */ /* 0x000fda000bf06100 */
[----:B0-----:R-:W-:Y:S05]  /*1a850*/  @P0 BRA `(.L_x_558) ;  /* 0x0000000400640947 */ /* 0x001fea0003800000 */
[----:B------:R-:W0:Y:S01]  /*1a860*/  S2R R7, SR_CTAID.X ;  /* 0x0000000000077919 */ /* 0x000e220000002500 */
[----:B------:R-:W-:Y:S01]  /*1a870*/  ULDC UR6, c[0x0][0x150] ;  /* 0x0000540000067ab9 */ /* 0x000fe20000000800 */
[----:B------:R-:W1:Y:S01]  /*1a880*/  LDC R4, c[0x0][0x144] ;  /* 0x00005100ff047b82 */ /* 0x000e620000000800 */
[----:B------:R-:W-:Y:S01]  /*1a890*/  UISETP.NE.AND UP0, UPT, UR45, URZ, UPT ;  /* 0x0000003f2d00728c */ /* 0x000fe2000bf05270 */
[----:B------:R-:W2:Y:S01]  /*1a8a0*/  S2R R5, SR_CTAID.Y ;  /* 0x0000000000057919 */ /* 0x000ea20000002600 */
[----:B------:R-:W-:-:S04]  /*1a8b0*/  ULDC UR9, c[0x0][0x630] ;  /* 0x00018c0000097ab9 */ /* 0x000fc80000000800 */
[----:B------:R-:W-:Y:S01]  /*1a8c0*/  PLOP3.LUT P0, PT, PT, PT, UP0, 0x80, 0x0 ;  /* 0x000000000000781c */ /* 0x000fe20003f0f008 */
[----:B------:R-:W3:Y:S01]  /*1a8d0*/  LDC R12, c[0x0][0x148] ;  /* 0x00005200ff0c7b82 */ /* 0x000ee20000000800 */
[----:B0-----:R-:W-:Y:S02]  /*1a8e0*/  I2FP.F32.U32 R2, R7 ;  /* 0x0000000700027245 */ /* 0x001fe40000201000 */
[----:B--2---:R-:W-:-:S03]  /*1a8f0*/  I2FP.F32.U32 R3, R5 ;  /* 0x0000000500037245 */ /* 0x004fc60000201000 */
[----:B------:R-:W-:Y:S01]  /*1a900*/  FMUL R2, R2, UR6 ;  /* 0x0000000602027c20 */ /* 0x000fe20008400000 */
[----:B------:R-:W-:Y:S02]  /*1a910*/  ULDC UR6, c[0x0][0x154] ;  /* 0x0000550000067ab9 */ /* 0x000fe40000000800 */
[----:B------:R-:W-:Y:S01]  /*1a920*/  FMUL R10, R3, UR6 ;  /* 0x00000006030a7c20 */ /* 0x000fe20008400000 */
[----:B------:R-:W-:Y:S02]  /*1a930*/  ULDC.64 UR6, c[0x0][0x628] ;  /* 0x00018a0000067ab9 */ /* 0x000fe40000000a00 */
[----:B------:R-:W0:Y:S08]  /*1a940*/  F2I.U32.TRUNC.NTZ R2, R2 ;  /* 0x0000000200027305 */ /* 0x000e30000020f000 */
[----:B------:R-:W2:Y:S01]  /*1a950*/  F2I.U32.TRUNC.NTZ R10, R10 ;  /* 0x0000000a000a7305 */ /* 0x000ea2000020f000 */
[----:B0-----:R-:W-:-:S02]  /*1a960*/  IMAD.MOV R3, RZ, RZ, -R2 ;  /* 0x000000ffff037224 */ /* 0x001fc400078e0a02 */
[----:B------:R-:W-:Y:S02]  /*1a970*/  IMAD.MOV.U32 R2, RZ, RZ, R14 ;  /* 0x000000ffff027224 */ /* 0x000fe400078e000e */
[----:B-1----:R-:W-:Y:S01]  /*1a980*/  IMAD R7, R4, R3, R7 ;  /* 0x0000000304077224 */ /* 0x002fe200078e0207 */
[----:B--2---:R-:W-:-:S05]  /*1a990*/  IADD3 R3, -R10, RZ, RZ ;  /* 0x000000ff0a037210 */ /* 0x004fca0007ffe1ff */
[----:B---3--:R-:W-:Y:S01]  /*1a9a0*/  @P0 IMAD R7, R12, R3, R5 ;  /* 0x000000030c070224 */ /* 0x008fe200078e0205 */
[----:B------:R-:W-:Y:S01]  /*1a9b0*/  ISETP.NE.U32.AND P0, PT, RZ, UR6, PT ;  /* 0x00000006ff007c0c */ /* 0x000fe2000bf05070 */
[----:B------:R-:W-:-:S03]  /*1a9c0*/  IMAD.MOV.U32 R3, RZ, RZ, R15 ;  /* 0x000000ffff037224 */ /* 0x000fc600078e000f */
[----:B------:R-:W-:-:S13]  /*1a9d0*/  ISETP.NE.AND.EX P0, PT, RZ, UR7, PT, P0 ;  /* 0x00000007ff007c0c */ /* 0x000fda000bf05300 */
[----:B------:R-:W-:Y:S05]  /*1a9e0*/  @!P0 BRA `(.L_x_559) ;  /* 0x0000000000288947 */ /* 0x000fea0003800000 */
[----:B------:R-:W-:Y:S02]  /*1a9f0*/  ULDC UR8, c[0x0][0x634] ;  /* 0x00018d0000087ab9 */ /* 0x000fe40000000800 */
[----:B------:R-:W-:-:S05]  /*1aa00*/  IADD3 R3, P0, R14, UR8, RZ ;  /* 0x000000080e037c10 */ /* 0x000fca000ff1e0ff */
[----:B------:R-:W-:-:S04]  /*1aa10*/  IMAD.X R11, RZ, RZ, R15, P0 ;  /* 0x000000ffff0b7224 */ /* 0x000fc800000e060f */
[----:B------:R-:W-:-:S04]  /*1aa20*/  IMAD.WIDE.U32 R4, R11, UR6, RZ ;  /* 0x000000060b047c25 */ /* 0x000fc8000f8e00ff */
[----:B------:R-:W-:-:S04]  /*1aa30*/  IMAD.WIDE.U32 R4, P0, R3, UR7, R4 ;  /* 0x0000000703047c25 */ /* 0x000fc8000f800004 */
[----:B------:R-:W-:-:S04]  /*1aa40*/  IMAD.WIDE.U32 R2, R3, UR6, RZ ;  /* 0x0000000603027c25 */ /* 0x000fc8000f8e00ff */
[----:B------:R-:W-:Y:S01]  /*1aa50*/  IMAD.MOV.U32 R2, RZ, RZ, R5 ;  /* 0x000000ffff027224 */ /* 0x000fe200078e0005 */
[----:B------:R-:W-:Y:S01]  /*1aa60*/  IADD3 RZ, P1, R3, R4, RZ ;  /* 0x0000000403ff7210 */ /* 0x000fe20007f3e0ff */
[----:B------:R-:W-:-:S04]  /*1aa70*/  IMAD.X R3, RZ, RZ, RZ, P0 ;  /* 0x000000ffff037224 */ /* 0x000fc800000e06ff */
[----:B------:R-:W-:-:S08]  /*1aa80*/  IMAD.WIDE.U32.X R2, R11, UR7, R2, P1 ;  /* 0x000000070b027c25 */ /* 0x000fd000088e0402 */
.L_x_559:
[--C-:B------:R-:W-:Y:S01]  /*1aa90*/  SHF.R.U64 R10, R2, UR9, R3.reuse ;  /* 0x00000009020a7c19 */ /* 0x100fe20008001203 */
[----:B------:R-:W-:Y:S01]  /*1aaa0*/  ULDC.64 UR6, c[0x0][0x620] ;  /* 0x0001880000067ab9 */ /* 0x000fe20000000a00 */
[----:B------:R-:W-:Y:S01]  /*1aab0*/  SHF.R.U32.HI R2, RZ, UR9, R3 ;  /* 0x00000009ff027c19 */ /* 0x000fe20008011603 */
[----:B------:R-:W-:Y:S01]  /*1aac0*/  IMAD.MOV.U32 R3, RZ, RZ, R15 ;  /* 0x000000ffff037224 */ /* 0x000fe200078e000f */
[----:B------:R-:W-:Y:S01]  /*1aad0*/  IADD3 R11, P0, RZ, -R10, RZ ;  /* 0x8000000aff0b7210 */ /* 0x000fe20007f1e0ff */
[----:B------:R-:W-:-:S04]  /*1aae0*/  ULDC.64 UR8, c[0x0][0x640] ;  /* 0x0001900000087ab9 */ /* 0x000fc80000000a00 */
[----:B------:R-:W-:Y:S01]  /*1aaf0*/  IMAD.X R2, RZ, RZ, ~R2, P0 ;  /* 0x000000ffff027224 */ /* 0x000fe200000e0e02 */
[----:B------:R-:W-:-:S03]  /*1ab00*/  ISETP.NE.U32.AND P0, PT, RZ, UR8, PT ;  /* 0x00000008ff007c0c */ /* 0x000fc6000bf05070 */
[----:B------:R-:W-:Y:S01]  /*1ab10*/  IMAD R2, R2, UR6, RZ ;  /* 0x0000000602027c24 */ /* 0x000fe2000f8e02ff */
[----:B------:R-:W-:-:S03]  /*1ab20*/  ISETP.NE.AND.EX P0, PT, RZ, UR9, PT, P0 ;  /* 0x00000009ff007c0c */ /* 0x000fc6000bf05300 */
[----:B------:R-:W-:Y:S02]  /*1ab30*/  IMAD R5, R11, UR7, R2 ;  /* 0x000000070b057c24 */ /* 0x000fe4000f8e0202 */
[----:B------:R-:W-:-:S04]  /*1ab40*/  IMAD.MOV.U32 R2, RZ, RZ, R14 ;  /* 0x000000ffff027224 */ /* 0x000fc800078e000e */
[----:B------:R-:W-:Y:S01]  /*1ab50*/  IMAD.WIDE.U32 R2, R11, UR6, R2 ;  /* 0x000000060b027c25 */ /* 0x000fe2000f8e0002 */
[----:B------:R-:W-:-:S03]  /*1ab60*/  ULDC UR6, c[0x0][0x618] ;  /* 0x0001860000067ab9 */ /* 0x000fc60000000800 */
[----:B------:R-:W-:-:S05]  /*1ab70*/  IMAD.IADD R3, R3, 0x1, R5 ;  /* 0x0000000103037824 */ /* 0x000fca00078e0205 */
[--C-:B------:R-:W-:Y:S02]  /*1ab80*/  SHF.R.U64 R11, R2, UR6, R3.reuse ;  /* 0x00000006020b7c19 */ /* 0x100fe40008001203 */
[----:B------:R-:W-:Y:S01]  /*1ab90*/  SHF.R.U32.HI R2, RZ, UR6, R3 ;  /* 0x00000006ff027c19 */ /* 0x000fe20008011603 */
[----:B------:R-:W-:-:S03]  /*1aba0*/  ULDC UR6, c[0x0][0x608] ;  /* 0x0001820000067ab9 */ /* 0x000fc60000000800 */
[--C-:B------:R-:W-:Y:S02]  /*1abb0*/  SHF.R.U64 R12, R11, UR6, R2.reuse ;  /* 0x000000060b0c7c19 */ /* 0x100fe40008001202 */
[----:B------:R-:W-:Y:S01]  /*1abc0*/  SHF.R.U32.HI R3, RZ, UR6, R2 ;  /* 0x00000006ff037c19 */ /* 0x000fe20008011602 */
[----:B------:R-:W-:-:S03]  /*1abd0*/  ULDC UR6, c[0x0][0x658] ;  /* 0x0001960000067ab9 */ /* 0x000fc60000000800 */
[--C-:B------:R-:W-:Y:S02]  /*1abe0*/  SHF.R.U64 R13, R12, UR6, R3.reuse ;  /* 0x000000060c0d7c19 */ /* 0x100fe40008001203 */
[----:B------:R-:W-:-:S03]  /*1abf0*/  SHF.R.U32.HI R14, RZ, UR6, R3 ;  /* 0x00000006ff0e7c19 */ /* 0x000fc60008011603 */
[----:B------:R-:W-:Y:S02]  /*1ac00*/  IMAD.MOV.U32 R2, RZ, RZ, R13 ;  /* 0x000000ffff027224 */ /* 0x000fe400078e000d */
[----:B------:R-:W-:Y:S01]  /*1ac10*/  IMAD.MOV.U32 R3, RZ, RZ, R14 ;  /* 0x000000ffff037224 */ /* 0x000fe200078e000e */
[----:B------:R-:W-:Y:S06]  /*1ac20*/  @!P0 BRA `(.L_x_560) ;  /* 0x0000000000288947 */ /* 0x000fec0003800000 */
[----:B------:R-:W-:Y:S02]  /*1ac30*/  ULDC UR6, c[0x0][0x64c] ;  /* 0x0001930000067ab9 */ /* 0x000fe40000000800 */
[----:B------:R-:W-:-:S05]  /*1ac40*/  IADD3 R3, P0, R13, UR6, RZ ;  /* 0x000000060d037c10 */ /* 0x000fca000ff1e0ff */
[----:B------:R-:W-:-:S04]  /*1ac50*/  IMAD.X R14, RZ, RZ, R14, P0 ;  /* 0x000000ffff0e7224 */ /* 0x000fc800000e060e */
[----:B------:R-:W-:-:S04]  /*1ac60*/  IMAD.WIDE.U32 R4, R14, UR8, RZ ;  /* 0x000000080e047c25 */ /* 0x000fc8000f8e00ff */
[----:B------:R-:W-:-:S04]  /*1ac70*/  IMAD.WIDE.U32 R4, P0, R3, UR9, R4 ;  /* 0x0000000903047c25 */ /* 0x000fc8000f800004 */
[----:B------:R-:W-:-:S04]  /*1ac80*/  IMAD.WIDE.U32 R2, R3, UR8, RZ ;  /* 0x0000000803027c25 */ /* 0x000fc8000f8e00ff */
[----:B------:R-:W-:Y:S01]  /*1ac90*/  IMAD.MOV.U32 R2, RZ, RZ, R5 ;  /* 0x000000ffff027224 */ /* 0x000fe200078e0005 */
[----:B------:R-:W-:Y:S02]  /*1aca0*/  IADD3 RZ, P1, R3, R4, RZ ;  /* 0x0000000403ff7210 */ /* 0x000fe40007f3e0ff */
[----:B------:R-:W-:-:S03]  /*1acb0*/  IADD3.X R3, RZ, RZ, RZ, P0, !PT ;  /* 0x000000ffff037210 */ /* 0x000fc600007fe4ff */
[----:B------:R-:W-:-:S08]  /*1acc0*/  IMAD.WIDE.U32.X R2, R14, UR9, R2, P1 ;  /* 0x000000090e027c25 */ /* 0x000fd000088e0402 */
.L_x_560:
[----:B------:R-:W-:Y:S01]  /*1acd0*/  ULDC UR6, c[0x0][0x648] ;  /* 0x0001920000067ab9 */ /* 0x000fe20000000800 */
[----:B------:R-:W-:Y:S01]  /*1ace0*/  LOP3.LUT R12, R12, UR19, RZ, 0xc0, !PT ;  /* 0x000000130c0c7c12 */ /* 0x000fe2000f8ec0ff */
[----:B------:R-:W-:Y:S01]  /*1acf0*/  UISETP.NE.AND UP0, UPT, UR45, URZ, UPT ;  /* 0x0000003f2d00728c */ /* 0x000fe2000bf05270 */
[----:B------:R-:W-:Y:S01]  /*1ad00*/  SHF.R.U64 R3, R2, UR6, R3 ;  /* 0x0000000602037c19 */ /* 0x000fe20008001203 */
[----:B------:R-:W-:Y:S01]  /*1ad10*/  ULDC UR6, c[0x0][0x638] ;  /* 0x00018e0000067ab9 */ /* 0x000fe20000000800 */
[----:B------:R-:W-:-:S03]  /*1ad20*/  IMAD.MOV.U32 R4, RZ, RZ, 0x1 ;  /* 0x00000001ff047424 */ /* 0x000fc600078e00ff */
[----:B------:R-:W-:Y:S01]  /*1ad30*/  IMAD.MOV R2, RZ, RZ, -R3 ;  /* 0x000000ffff027224 */ /* 0x000fe200078e0a03 */
[----:B------:R-:W-:Y:S01]  /*1ad40*/  PLOP3.LUT P0, PT, PT, PT, UP0, 0x40, 0x0 ;  /* 0x000000000000781c */ /* 0x000fe20003f0e808 */
[----:B------:R-:W-:Y:S01]  /*1ad50*/  IMAD R12, R3, UR5, R12 ;  /* 0x00000005030c7c24 */ /* 0x000fe2000f8e020c */
[----:B------:R-:W-:Y:S01]  /*1ad60*/  PLOP3.LUT P1, PT, PT, PT, UP0, 0x40, 0x0 ;  /* 0x000000000000781c */ /* 0x000fe20003f2e808 */
[----:B------:R-:W-:Y:S01]  /*1ad70*/  IMAD R13, R2, UR6, R13 ;  /* 0x00000006020d7c24 */ /* 0x000fe2000f8e020d */
[----:B------:R-:W-:Y:S01]  /*1ad80*/  ULDC UR6, c[0x0][0x610] ;  /* 0x0001840000067ab9 */ /* 0x000fe20000000800 */
[----:B------:R-:W-:Y:S01]  /*1ad90*/  LOP3.LUT R2, R11, UR4, RZ, 0xc0, !PT ;  /* 0x000000040b027c12 */ /* 0x000fe2000f8ec0ff */
[----:B------:R-:W-:Y:S01]  /*1ada0*/  IMAD R7, R12, UR6, R7 ;  /* 0x000000060c077c24 */ /* 0x000fe2000f8e0207 */
[----:B------:R-:W-:-:S03]  /*1adb0*/  ULDC UR6, c[0x0][0x600] ;  /* 0x0001800000067ab9 */ /* 0x000fc60000000800 */
[----:B------:R-:W-:-:S05]  /*1adc0*/  IMAD R2, R13, UR6, R2 ;  /* 0x000000060d027c24 */ /* 0x000fca000f8e0202 */
[----:B------:R-:W-:Y:S02]  /*1add0*/  SEL R3, R2, R7, P0 ;  /* 0x0000000702037207 */ /* 0x000fe40000000000 */
[----:B------:R-:W-:-:S07]  /*1ade0*/  SEL R2, R7, R2, P1 ;  /* 0x0000000207027207 */ /* 0x000fce0000800000 */
.L_x_558:
[----:B------:R-:W-:Y:S05]  /*1adf0*/  BSYNC B1 ;  /* 0x0000000000017941 */ /* 0x000fea0003800000 */
.L_x_557:
[----:B------:R-:W-:-:S13]  /*1ae00*/  LOP3.LUT P0, RZ, R4, 0xff, RZ, 0xc0, !PT ;  /* 0x000000ff04ff7812 */ /* 0x000fda000780c0ff */
[----:B------:R-:W-:Y:S05]  /*1ae10*/  @P0 BRA `(.L_x_561) ;  /* 0xfffffff400100947 */ /* 0x000fea000383ffff */
[----:B------:R-:W-:Y:S05]  /*1ae20*/  BSYNC B0 ;  /* 0x0000000000007941 */ /* 0x000fea0003800000 */
.L_x_550:
[----:B------:R-:W-:-:S03]  /*1ae30*/  UMOV UR6, 0xffffffff ;  /* 0xffffffff00067882 */ /* 0x000fc60000000000 */
[----:B------:R-:W-:Y:S05]  /*1ae40*/  BRA.DIV UR6, `(.L_x_562) ;  /* 0x0000000206f47947 */ /* 0x000fea000b800000 */
[----:B------:R-:W-:-:S13]  /*1ae50*/  ELECT P6, URZ, PT ;  /* 0x00000000003f782f */ /* 0x000fda00038c0000 */
.L_x_575:
[----:B------:R-:W-:Y:S04]  /*1ae60*/  BSSY B0, `(.L_x_563) ;  /* 0x0000023000007945 */ /* 0x000fe80003800000 */
[----:B------:R-:W-:Y:S05]  /*1ae70*/  @!P6 BRA `(.L_x_564) ;  /* 0x000000000084e947 */ /* 0x000fea0003800000 */
[----:B------:R-:W-:-:S04]  /*1ae80*/  ULOP3.LUT UR6, UR40, 0x2, URZ, 0xfc, !UPT ;  /* 0x0000000228067892 */ /* 0x000fc8000f8efc3f */
[----:B------:R-:W-:-:S06]  /*1ae90*/  UISETP.NE.AND UP0, UPT, UR6, 0x3, UPT ;  /* 0x000000030600788c */ /* 0x000fcc000bf05270 */
[----:B------:R-:W-:-:S13]  /*1aea0*/  PLOP3.LUT P0, PT, PT, PT, UP0, 0x80, 0x0 ;  /* 0x000000000000781c */ /* 0x000fda0003f0f008 */
[----:B------:R-:W-:Y:S05]  /*1aeb0*/  @!P0 BRA `(.L_x_565) ;  /* 0x0000000000048947 */ /* 0x000fea0003800000 */
[----:B------:R-:W-:Y:S01]  /*1aec0*/  BPT.TRAP 0x1 ;  /* 0x000000040000795c */ /* 0x000fe20000300000 */
.L_x_565:
[----:B------:R-:W0:Y:S01]  /*1aed0*/  S2R R3, SR_CgaCtaId ;  /* 0x0000000000037919 */ /* 0x000e220000008800 */
[----:B------:R-:W-:-:S04]  /*1aee0*/  MOV R2, 0x400 ;  /* 0x0000040000027802 */ /* 0x000fc80000000f00 */
[----:B0-----:R-:W-:Y:S02]  /*1aef0*/  LEA R3, R3, R2, 0x18 ;  /* 0x0000000203037211 */ /* 0x001fe400078ec0ff */
[----:B------:R-:W-:-:S03]  /*1af00*/  SHF.L.U32 R2, R0, 0x1f, RZ ;  /* 0x0000001f00027819 */ /* 0x000fc600000006ff */
[----:B------:R-:W-:-:S04]  /*1af10*/  VIADD R3, R3, 0x18 ;  /* 0x0000001803037836 */ /* 0x000fc80000000000 */
[----:B------:R-:W-:-:S04]  /*1af20*/  IMAD R5, R6, 0x8, R3 ;  /* 0x0000000806057824 */ /* 0x000fc800078e0203 */
[----:B------:R-:W0:Y:S02]  /*1af30*/  SYNCS.PHASECHK.TRANS64.TRYWAIT P0, [R5+URZ], R2 ;  /* 0x00000002050075a7 */ /* 0x000e24000800017f */
[----:B0-----:R-:W-:Y:S05]  /*1af40*/  @!P0 BRA `(.L_x_566) ;  /* 0x0000000000d48947 */ /* 0x001fea0003800000 */
.L_x_576:
[----:B------:R-:W-:-:S05]  /*1af50*/  VIADD R6, R6, 0x1 ;  /* 0x0000000106067836 */ /* 0x000fca0000000000 */
[----:B------:R-:W-:-:S04]  /*1af60*/  ISETP.NE.AND P0, PT, R6, 0x3, PT ;  /* 0x000000030600780c */ /* 0x000fc80003f05270 */
[----:B0-----:R-:W-:Y:S02]  /*1af70*/  SEL R5, RZ, 0x1, P0 ;  /* 0x00000001ff057807 */ /* 0x001fe40000000000 */
[----:B------:R-:W-:Y:S02]  /*1af80*/  SEL R6, R6, RZ, P0 ;  /* 0x000000ff06067207 */ /* 0x000fe40000000000 */
[----:B------:R-:W-:-:S03]  /*1af90*/  LOP3.LUT R5, R0, R5, RZ, 0x3c, !PT ;  /* 0x0000000500057212 */ /* 0x000fc600078e3cff */
[----:B------:R-:W-:Y:S01]  /*1afa0*/  IMAD R7, R6, 0x8, R3 ;  /* 0x0000000806077824 */ /* 0x000fe200078e0203 */
[----:B------:R-:W-:-:S04]  /*1afb0*/  SHF.L.U32 R0, R5, 0x1f, RZ ;  /* 0x0000001f05007819 */ /* 0x000fc800000006ff */
[----:B------:R-:W0:Y:S02]  /*1afc0*/  SYNCS.PHASECHK.TRANS64.TRYWAIT P0, [R7+URZ], R0 ;  /* 0x00000000070075a7 */ /* 0x000e24000800017f */
[----:B0-----:R-:W-:Y:S05]  /*1afd0*/  @!P0 BRA `(.L_x_567) ;  /* 0x0000000000c48947 */ /* 0x001fea0003800000 */
.L_x_577:
[----:B0-----:R-:W-:-:S05]  /*1afe0*/  VIADD R0, R6, 0x1 ;  /* 0x0000000106007836 */ /* 0x001fca0000000000 */
[----:B------:R-:W-:-:S04]  /*1aff0*/  ISETP.NE.AND P0, PT, R0, 0x3, PT ;  /* 0x000000030000780c */ /* 0x000fc80003f05270 */
[----:B------:R-:W-:Y:S02]  /*1b000*/  SEL R2, RZ, 0x1, P0 ;  /* 0x00000001ff027807 */ /* 0x000fe40000000000 */
[----:B------:R-:W-:Y:S02]  /*1b010*/  SEL R0, R0, RZ, P0 ;  /* 0x000000ff00007207 */ /* 0x000fe40000000000 */
[----:B------:R-:W-:-:S03]  /*1b020*/  LOP3.LUT R2, R5, R2, RZ, 0x3c, !PT ;  /* 0x0000000205027212 */ /* 0x000fc600078e3cff */
[----:B------:R-:W-:Y:S01]  /*1b030*/  IMAD R3, R0, 0x8, R3 ;  /* 0x0000000800037824 */ /* 0x000fe200078e0203 */
[----:B------:R-:W-:-:S07]  /*1b040*/  SHF.L.U32 R0, R2, 0x1f, RZ ;  /* 0x0000001f02007819 */ /* 0x000fce00000006ff */
.L_x_568:
[----:B0-----:R0:W1:Y:S02]  /*1b050*/  SYNCS.PHASECHK.TRANS64.TRYWAIT P0, [R3+URZ], R0 ;  /* 0x00000000030075a7 */ /* 0x001064000800017f */
[----:B-1----:R-:W-:Y:S05]  /*1b060*/  @!P0 NANOSLEEP.SYNCS 0x989680 ;  /* 0x009896800000895d */ /* 0x002fea0003900000 */
[----:B------:R-:W1:Y:S02]  /*1b070*/  @!P0 SYNCS.PHASECHK.TRANS64 P0, [R3+URZ], R0 ;  /* 0x00000000030085a7 */ /* 0x000e64000800007f */
[----:B-1----:R-:W-:Y:S05]  /*1b080*/  @!P0 BRA `(.L_x_568) ;  /* 0xfffffffc00f08947 */ /* 0x002fea000383ffff */
.L_x_564:
[----:B------:R-:W-:Y:S05]  /*1b090*/  BSYNC B0 ;  /* 0x0000000000007941 */ /* 0x000fea0003800000 */
.L_x_563:
[----:B------:R-:W-:Y:S05]  /*1b0a0*/  EXIT ;  /* 0x000000000000794d */ /* 0x000fea0003800000 */
.L_x_21:
[----:B-1----:R1:W2:Y:S02]  /*1b0b0*/  SYNCS.PHASECHK.TRANS64.TRYWAIT P1, [R4+URZ], R3 ;  /* 0x00000003040075a7 */ /* 0x0022a4000802017f */
[----:B--2---:R-:W-:Y:S05]  /*1b0c0*/  @!P1 NANOSLEEP.SYNCS 0x989680 ;  /* 0x009896800000995d */ /* 0x004fea0003900000 */
[----:B------:R-:W2:Y:S02]  /*1b0d0*/  @!P1 SYNCS.PHASECHK.TRANS64 P1, [R4+URZ], R3 ;  /* 0x00000003040095a7 */ /* 0x000ea4000802007f */
[----:B--2---:R-:W-:Y:S05]  /*1b0e0*/  @!P1 BRA `(.L_x_21) ;  /* 0xfffffffc00f09947 */ /* 0x004fea000383ffff */
[----:B------:R-:W-:Y:S05]  /*1b0f0*/  BRA `(.L_x_20) ;  /* 0xfffffe6400807947 */ /* 0x000fea000383ffff */
.L_x_26:
[----:B-1----:R1:W2:Y:S02]  /*1b100*/  SYNCS.PHASECHK.TRANS64.TRYWAIT P1, [R4+URZ], R5 ;  /* 0x00000005040075a7 */ /* 0x0022a4000802017f */
[----:B--2---:R-:W-:Y:S05]  /*1b110*/  @!P1 NANOSLEEP.SYNCS 0x989680 ;  /* 0x009896800000995d */ /* 0x004fea0003900000 */
[----:B------:R-:W2:Y:S02]  /*1b120*/  @!P1 SYNCS.PHASECHK.TRANS64 P1, [R4+URZ], R5 ;  /* 0x00000005040095a7 */ /* 0x000ea4000802007f */
[----:B--2---:R-:W-:Y:S05]  /*1b130*/  @!P1 BRA `(.L_x_26) ;  /* 0xfffffffc00f09947 */ /* 0x004fea000383ffff */
[----:B------:R-:W-:Y:S05]  /*1b140*/  BRA `(.L_x_25) ;  /* 0xfffffe9c00107947 */ /* 0x000fea000383ffff */
.L_x_551:
[----:B------:R-:W-:Y:S01]  /*1b150*/  BSSY B1, `(.L_x_569) ;  /* 0x0000006000017945 */ /* 0x000fe20003800000 */
[----:B------:R-:W-:-:S07]  /*1b160*/  IMAD.MOV.U32 R15, RZ, RZ, -0x1 ;  /* 0xffffffffff0f7424 */ /* 0x000fce00078e00ff */
[----:B------:R-:W-:Y:S05]  /*1b170*/  WARPSYNC.COLLECTIVE R15, `(.L_x_570) ;  /* 0x000000000f0c7348 */ /* 0x000fea0003c00000 */
[----:B------:R-:W-:Y:S02]  /*1b180*/  ELECT P6, UR62, PT ;  /* 0x00000000003e782f */ /* 0x000fe400038c0000 */
[----:B------:R-:W-:Y:S01]  /*1b190*/  MOV R14, UR62 ;  /* 0x0000003e000e7c02 */ /* 0x000fe20008000f00 */
[----:B------:R-:W-:Y:S10]  /*1b1a0*/  ENDCOLLECTIVE ;  /* 0x000000000000791b */ /* 0x000ff40003800000 */
.L_x_570:
[----:B------:R-:W-:Y:S05]  /*1b1b0*/  BSYNC B1 ;  /* 0x0000000000017941 */ /* 0x000fea0003800000 */
.L_x_569:
[----:B------:R-:W-:Y:S05]  /*1b1c0*/  BRA `(.L_x_571) ;  /* 0xfffffff000307947 */ /* 0x000fea000383ffff */
.L_x_554:
[----:B0-----:R0:W1:Y:S02]  /*1b1d0*/  SYNCS.PHASECHK.TRANS64.TRYWAIT P0, [R5+URZ+0x18], R14 ;  /* 0x0000180e050075a7 */ /* 0x001064000800017f */
[----:B-1----:R-:W-:Y:S05]  /*1b1e0*/  @!P0 NANOSLEEP.SYNCS 0x989680 ;  /* 0x009896800000895d */ /* 0x002fea0003900000 */
[----:B------:R-:W1:Y:S02]  /*1b1f0*/  @!P0 SYNCS.PHASECHK.TRANS64 P0, [R5+URZ+0x18], R14 ;  /* 0x0000180e050085a7 */ /* 0x000e64000800007f */
[----:B-1----:R-:W-:Y:S05]  /*1b200*/  @!P0 BRA `(.L_x_554) ;  /* 0xfffffffc00f08947 */ /* 0x002fea000383ffff */
[----:B------:R-:W-:Y:S05]  /*1b210*/  BRA `(.L_x_572) ;  /* 0xfffffff000687947 */ /* 0x000fea000383ffff */
.L_x_562:
[----:B------:R-:W-:Y:S01]  /*1b220*/  BSSY B0, `(.L_x_573) ;  /* 0x0000006000007945 */ /* 0x000fe20003800000 */
[----:B------:R-:W-:-:S07]  /*1b230*/  IMAD.MOV.U32 R15, RZ, RZ, -0x1 ;  /* 0xffffffffff0f7424 */ /* 0x000fce00078e00ff */
[----:B------:R-:W-:Y:S05]  /*1b240*/  WARPSYNC.COLLECTIVE R15, `(.L_x_574) ;  /* 0x000000000f0c7348 */ /* 0x000fea0003c00000 */
[----:B------:R-:W-:Y:S02]  /*1b250*/  ELECT P6, UR62, PT ;  /* 0x00000000003e782f */ /* 0x000fe400038c0000 */
[----:B------:R-:W-:Y:S01]  /*1b260*/  MOV R14, UR62 ;  /* 0x0000003e000e7c02 */ /* 0x000fe20008000f00 */
[----:B------:R-:W-:Y:S10]  /*1b270*/  ENDCOLLECTIVE ;  /* 0x000000000000791b */ /* 0x000ff40003800000 */
.L_x_574:
[----:B------:R-:W-:Y:S05]  /*1b280*/  BSYNC B0 ;  /* 0x0000000000007941 */ /* 0x000fea0003800000 */
.L_x_573:
[----:B------:R-:W-:Y:S05]  /*1b290*/  BRA `(.L_x_575) ;  /* 0xfffffff800f07947 */ /* 0x000fea000383ffff */
.L_x_566:
[----:B0-----:R0:W1:Y:S02]  /*1b2a0*/  SYNCS.PHASECHK.TRANS64.TRYWAIT P0, [R5+URZ], R2 ;  /* 0x00000002050075a7 */ /* 0x001064000800017f */
[----:B-1----:R-:W-:Y:S05]  /*1b2b0*/  @!P0 NANOSLEEP.SYNCS 0x989680 ;  /* 0x009896800000895d */ /* 0x002fea0003900000 */
[----:B------:R-:W1:Y:S02]  /*1b2c0*/  @!P0 SYNCS.PHASECHK.TRANS64 P0, [R5+URZ], R2 ;  /* 0x00000002050085a7 */ /* 0x000e64000800007f */
[----:B-1----:R-:W-:Y:S05]  /*1b2d0*/  @!P0 BRA `(.L_x_566) ;  /* 0xfffffffc00f08947 */ /* 0x002fea000383ffff */
[----:B------:R-:W-:Y:S05]  /*1b2e0*/  BRA `(.L_x_576) ;  /* 0xfffffffc00187947 */ /* 0x000fea000383ffff */
.L_x_567:
[----:B0-----:R0:W1:Y:S02]  /*1b2f0*/  SYNCS.PHASECHK.TRANS64.TRYWAIT P0, [R7+URZ], R0 ;  /* 0x00000000070075a7 */ /* 0x001064000800017f */
[----:B-1----:R-:W-:Y:S05]  /*1b300*/  @!P0 NANOSLEEP.SYNCS 0x989680 ;  /* 0x009896800000895d */ /* 0x002fea0003900000 */
[----:B------:R-:W1:Y:S02]  /*1b310*/  @!P0 SYNCS.PHASECHK.TRANS64 P0, [R7+URZ], R0 ;  /* 0x00000000070085a7 */ /* 0x000e64000800007f */
[----:B-1----:R-:W-:Y:S05]  /*1b320*/  @!P0 BRA `(.L_x_567) ;  /* 0xfffffffc00f08947 */ /* 0x002fea000383ffff */
[----:B------:R-:W-:Y:S05]  /*1b330*/  BRA `(.L_x_577) ;  /* 0xfffffffc00287947 */ /* 0x000fea000383ffff */
.L_x_578:
[----:B------:R-:W-:-:S00]  /*1b340*/  BRA `(.L_x_578) ;  /* 0xfffffffc00fc7947 */ /* 0x000fc0000383ffff */
[----:B------:R-:W-:-:S00]  /*1b350*/  NOP ;  /* 0x0000000000007918 */ /* 0x000fc00000000000 */
        /* <DEDUP_REMOVED lines=10> */
.L_x_579:


//--------------------- .nv.global.init           --------------------------
	.section	.nv.global.init,"aw",@progbits
.nv.global.init:
	.type		$str$22,@object
	.size		$str$22,($str$23 - $str$22)
$str$22:
        /*0000*/ 	.byte	0x6b, 0x5f, 0x74, 0x69, 0x6c, 0x65, 0x5f, 0x63, 0x6f, 0x75, 0x6e, 0x74, 0x20, 0x3e, 0x3d, 0x20
        /*0010*/ 	.byte	0x31, 0x00
	.type		$str$23,@object
	.size		$str$23,(__unnamed_1 - $str$23)
$str$23:
        /*0012*/ 	.byte	0x2f, 0x74, 0x6d, 0x70, 0x2f, 0x63, 0x75, 0x74, 0x6c, 0x61, 0x73, 0x73, 0x5f, 0x73, 0x77, 0x65
        /*0022*/ 	.byte	0x65, 0x70, 0x5f, 0x73, 0x72, 0x63, 0x2f, 0x69, 0x6e, 0x63, 0x6c, 0x75, 0x64, 0x65, 0x2f, 0x63
        /*0032*/ 	.byte	0x75, 0x74, 0x6c, 0x61, 0x73, 0x73, 0x2f, 0x67, 0x65, 0x6d, 0x6d, 0x2f, 0x63, 0x6f, 0x6c, 0x6c
        /*0042*/ 	.byte	0x65, 0x63, 0x74, 0x69, 0x76, 0x65, 0x2f, 0x73, 0x6d, 0x39, 0x30, 0x5f, 0x6d, 0x6d, 0x61, 0x5f
        /*0052*/ 	.byte	0x74, 0x6d, 0x61, 0x5f, 0x67, 0x6d, 0x6d, 0x61, 0x5f, 0x73, 0x73, 0x5f, 0x77, 0x61, 0x72, 0x70
        /*0062*/ 	.byte	0x73, 0x70, 0x65, 0x63, 0x69, 0x61, 0x6c, 0x69, 0x7a, 0x65, 0x64, 0x2e, 0x68, 0x70, 0x70, 0x00
	.type		__unnamed_1,@object
	.size		__unnamed_1,(.L_0 - __unnamed_1)
__unnamed_1:
        /* <DEDUP_REMOVED lines=179> */
.L_0:


//--------------------- .nv.shared._ZN7cutlass13device_kernelINS_4gemm6kernel13GemmUniversalIN4cute5tupleIJiiiiEEENS1_10collective13CollectiveMmaINS1_34MainloopSm90TmaGmmaWarpSpecializedILi3ENS5_IJNS4_1CILi4EEENSA_ILi1EEESC_EEENS1_35KernelTmaWarpSpecializedCooperativeEEENS5_IJNSA_ILi256EEESG_NSA_ILi32EEEEEENS_10tfloat32_tENS5_IJlSC_lEEESJ_SK_NS4_8TiledMMAINS4_8MMA_AtomIJNS4_4SM904GMMA30MMA_64x256x8_F32TF32TF32_SS_TNILNSO_7ScaleInE1ELSQ_1EEEEEENS4_6LayoutINS5_IJNSA_ILi2EEESC_SC_EEENS5_IJSC_NSA_ILi0EEESW_EEEEENS5_IJNS4_10UnderscoreESZ_SZ_EEEEENS4_13SM90_TMA_LOADENS4_14ComposedLayoutINS4_7SwizzleILi3ELi4ELi3EEENS4_18smem_ptr_flag_bitsILi32EEENST_INS5_IJNSA_ILi8EEESH_EEENS5_IJSH_SC_EEEEEEEvNS4_8identityENS4_23SM90_TMA_LOAD_MULTICASTES1C_vS1D_EENS_8epilogue10collective6detail29Sm90TmaWarpSpecializedAdapterINS1H_15DefaultEpilogueISJ_SK_SK_NS1G_6thread17LinearCombinationISJ_Li1EffLNS1L_9ScaleType4KindE0ELNS_15FloatRoundStyleE2ESJ_EENS1_15EpilogueDefaultEEEEEvvEEEEvNT_6ParamsE --------------------------
	.section	.nv.shared._ZN7cutlass13device_kernelINS_4gemm6kernel13GemmUniversalIN4cute5tupleIJiiiiEEENS1_10collective13CollectiveMmaINS1_34MainloopSm90TmaGmmaWarpSpecializedILi3ENS5_IJNS4_1CILi4EEENSA_ILi1EEESC_EEENS1_35KernelTmaWarpSpecializedCooperativeEEENS5_IJNSA_ILi256EEESG_NSA_ILi32EEEEEENS_10tfloat32_tENS5_IJlSC_lEEESJ_SK_NS4_8TiledMMAINS4_8MMA_AtomIJNS4_4SM904GMMA30MMA_64x256x8_F32TF32TF32_SS_TNILNSO_7ScaleInE1ELSQ_1EEEEEENS4_6LayoutINS5_IJNSA_ILi2EEESC_SC_EEENS5_IJSC_NSA_ILi0EEESW_EEEEENS5_IJNS4_10UnderscoreESZ_SZ_EEEEENS4_13SM90_TMA_LOADENS4_14ComposedLayoutINS4_7SwizzleILi3ELi4ELi3EEENS4_18smem_ptr_flag_bitsILi32EEENST_INS5_IJNSA_ILi8EEESH_EEENS5_IJSH_SC_EEEEEEEvNS4_8identityENS4_23SM90_TMA_LOAD_MULTICASTES1C_vS1D_EENS_8epilogue10collective6detail29Sm90TmaWarpSpecializedAdapterINS1H_15DefaultEpilogueISJ_SK_SK_NS1G_6thread17LinearCombinationISJ_Li1EffLNS1L_9ScaleType4KindE0ELNS_15FloatRoundStyleE2ESJ_EENS1_15EpilogueDefaultEEEEEvvEEEEvNT_6ParamsE,"aw",@nobits
	.sectionflags	@""
	.align	16
	.zero		1024


//--------------------- .nv.shared.reserved.0     --------------------------
	.section	.nv.shared.reserved.0,"aw",@nobits
	.weak		__nv_reservedSMEM_offset_0_alias
	.size		__nv_reservedSMEM_offset_0_alias, 0, 0
	.other		__nv_reservedSMEM_offset_0_alias,@"STO_CUDA_RESERVED_SHARED STV_DEFAULT"
__nv_reservedSMEM_offset_0_alias:
	.zero		0


//--------------------- .nv.global                --------------------------
	.section	.nv.global,"aw",@nobits
.nv.global:
	.type		_ZN40_INTERNAL_9e35f9a6_4_k_cu_4b76d877_241764cute1_E,@object
	.size		_ZN40_INTERNAL_9e35f9a6_4_k_cu_4b76d877_241764cute1_E,(_ZN40_INTERNAL_9e35f9a6_4_k_cu_4b76d877_241764cuda3std3__45__cpo6cbeginE - _ZN40_INTERNAL_9e35f9a6_4_k_cu_4b76d877_241764cute1_E)
_ZN40_INTERNAL_9e35f9a6_4_k_cu_4b76d877_241764cute1_E:
	.zero		1
	.type		_ZN40_INTERNAL_9e35f9a6_4_k_cu_4b76d877_241764cuda3std3__45__cpo6cbeginE,@object
	.size		_ZN40_INTERNAL_9e35f9a6_4_k_cu_4b76d877_241764cuda3std3__45__cpo6cbeginE,(_ZN40_INTERNAL_9e35f9a6_4_k_cu_4b76d877_241764cuda3std3__48in_placeE - _ZN40_INTERNAL_9e35f9a6_4_k_cu_4b76d877_241764cuda3std3__45__cpo6cbeginE)
_ZN40_INTERNAL_9e35f9a6_4_k_cu_4b76d877_241764cuda3std3__45__cpo6cbeginE:
	.zero		1
	.type		_ZN40_INTERNAL_9e35f9a6_4_k_cu_4b76d877_241764cuda3std3__48in_placeE,@object
	.size		_ZN40_INTERNAL_9e35f9a6_4_k_cu_4b76d877_241764cuda3std3__48in_placeE,(_ZN40_INTERNAL_9e35f9a6_4_k_cu_4b76d877_241764cuda3std6ranges3__45__cpo9iter_moveE - _ZN40_INTERNAL_9e35f9a6_4_k_cu_4b76d877_241764cuda3std3__48in_placeE)
_ZN40_INTERNAL_9e35f9a6_4_k_cu_4b76d877_241764cuda3std3__48in_placeE:
	.zero		1
	.type		_ZN40_INTERNAL_9e35f9a6_4_k_cu_4b76d877_241764cuda3std6ranges3__45__cpo9iter_moveE,@object
	.size		_ZN40_INTERNAL_9e35f9a6_4_k_cu_4b76d877_241764cuda3std6ranges3__45__cpo9iter_moveE,(_ZN40_INTERNAL_9e35f9a6_4_k_cu_4b76d877_241764cuda3std3__45__cpo5beginE - _ZN40_INTERNAL_9e35f9a6_4_k_cu_4b76d877_241764cuda3std6ranges3__45__cpo9iter_moveE)
_ZN40_INTERNAL_9e35f9a6_4_k_cu_4b76d877_241764cuda3std6ranges3__45__cpo9iter_moveE:
	.zero		1
	.type		_ZN40_INTERNAL_9e35f9a6_4_k_cu_4b76d877_241764cuda3std3__45__cpo5beginE,@object
	.size		_ZN40_INTERNAL_9e35f9a6_4_k_cu_4b76d877_241764cuda3std3__45__cpo5beginE,(_ZN40_INTERNAL_9e35f9a6_4_k_cu_4b76d877_241764cuda3std3__442_GLOBAL__N__9e35f9a6_4_k_cu_4b76d877_241766ignoreE - _ZN40_INTERNAL_9e35f9a6_4_k_cu_4b76d877_241764cuda3std3__45__cpo5beginE)
_ZN40_INTERNAL_9e35f9a6_4_k_cu_4b76d877_241764cuda3std3__45__cpo5beginE:
	.zero		1
	.type		_ZN40_INTERNAL_9e35f9a6_4_k_cu_4b76d877_241764cuda3std3__442_GLOBAL__N__9e35f9a6_4_k_cu_4b76d877_241766ignoreE,@object
	.size		_ZN40_INTERNAL_9e35f9a6_4_k_cu_4b76d877_241764cuda3std3__442_GLOBAL__N__9e35f9a6_4_k_cu_4b76d877_241766ignoreE,(_ZN40_INTERNAL_9e35f9a6_4_k_cu_4b76d877_241764cute7productE - _ZN40_INTERNAL_9e35f9a6_4_k_cu_4b76d877_241764cuda3std3__442_GLOBAL__N__9e35f9a6_4_k_cu_4b76d877_241766ignoreE)
_ZN40_INTERNAL_9e35f9a6_4_k_cu_4b76d877_241764cuda3std3__442_GLOBAL__N__9e35f9a6_4_k_cu_4b76d877_241766ignoreE:
	.zero		1
	.type		_ZN40_INTERNAL_9e35f9a6_4_k_cu_4b76d877_241764cute7productE,@object
	.size		_ZN40_INTERNAL_9e35f9a6_4_k_cu_4b76d877_241764cute7productE,(_ZN40_INTERNAL_9e35f9a6_4_k_cu_4b76d877_241764cuda3std3__45__cpo3endE - _ZN40_INTERNAL_9e35f9a6_4_k_cu_4b76d877_241764cute7productE)
_ZN40_INTERNAL_9e35f9a6_4_k_cu_4b76d877_241764cute7productE:
	.zero		1
	.type		_ZN40_INTERNAL_9e35f9a6_4_k_cu_4b76d877_241764cuda3std3__45__cpo3endE,@object
	.size		_ZN40_INTERNAL_9e35f9a6_4_k_cu_4b76d877_241764cuda3std3__45__cpo3endE,(_ZN40_INTERNAL_9e35f9a6_4_k_cu_4b76d877_241764cuda3std3__419piecewise_constructE - _ZN40_INTERNAL_9e35f9a6_4_k_cu_4b76d877_241764cuda3std3__45__cpo3endE)
_ZN40_INTERNAL_9e35f9a6_4_k_cu_4b76d877_241764cuda3std3__45__cpo3endE:
	.zero		1
	.type		_ZN40_INTERNAL_9e35f9a6_4_k_cu_4b76d877_241764cuda3std3__419piecewise_constructE,@object
	.size		_ZN40_INTERNAL_9e35f9a6_4_k_cu_4b76d877_241764cuda3std3__419piecewise_constructE,(_ZN40_INTERNAL_9e35f9a6_4_k_cu_4b76d877_241764cuda3std3__45__cpo4cendE - _ZN40_INTERNAL_9e35f9a6_4_k_cu_4b76d877_241764cuda3std3__419piecewise_constructE)
_ZN40_INTERNAL_9e35f9a6_4_k_cu_4b76d877_241764cuda3std3__419piecewise_constructE:
	.zero		1
	.type		_ZN40_INTERNAL_9e35f9a6_4_k_cu_4b76d877_241764cuda3std3__45__cpo4cendE,@object
	.size		_ZN40_INTERNAL_9e35f9a6_4_k_cu_4b76d877_241764cuda3std3__45__cpo4cendE,(_ZN40_INTERNAL_9e35f9a6_4_k_cu_4b76d877_241764cuda3std6ranges3__45__cpo4swapE - _ZN40_INTERNAL_9e35f9a6_4_k_cu_4b76d877_241764cuda3std3__45__cpo4cendE)
_ZN40_INTERNAL_9e35f9a6_4_k_cu_4b76d877_241764cuda3std3__45__cpo4cendE:
	.zero		1
	.type		_ZN40_INTERNAL_9e35f9a6_4_k_cu_4b76d877_241764cuda3std6ranges3__45__cpo4swapE,@object
	.size		_ZN40_INTERNAL_9e35f9a6_4_k_cu_4b76d877_241764cuda3std6ranges3__45__cpo4swapE,(.L_8 - _ZN40_INTERNAL_9e35f9a6_4_k_cu_4b76d877_241764cuda3std6ranges3__45__cpo4swapE)
_ZN40_INTERNAL_9e35f9a6_4_k_cu_4b76d877_241764cuda3std6ranges3__45__cpo4swapE:
	.zero		1
.L_8:


//--------------------- .nv.constant0._ZN7cutlass13device_kernelINS_4gemm6kernel13GemmUniversalIN4cute5tupleIJiiiiEEENS1_10collective13CollectiveMmaINS1_34MainloopSm90TmaGmmaWarpSpecializedILi3ENS5_IJNS4_1CILi4EEENSA_ILi1EEESC_EEENS1_35KernelTmaWarpSpecializedCooperativeEEENS5_IJNSA_ILi256EEESG_NSA_ILi32EEEEEENS_10tfloat32_tENS5_IJlSC_lEEESJ_SK_NS4_8TiledMMAINS4_8MMA_AtomIJNS4_4SM904GMMA30MMA_64x256x8_F32TF32TF32_SS_TNILNSO_7ScaleInE1ELSQ_1EEEEEENS4_6LayoutINS5_IJNSA_ILi2EEESC_SC_EEENS5_IJSC_NSA_ILi0EEESW_EEEEENS5_IJNS4_10UnderscoreESZ_SZ_EEEEENS4_13SM90_TMA_LOADENS4_14ComposedLayoutINS4_7SwizzleILi3ELi4ELi3EEENS4_18smem_ptr_flag_bitsILi32EEENST_INS5_IJNSA_ILi8EEESH_EEENS5_IJSH_SC_EEEEEEEvNS4_8identityENS4_23SM90_TMA_LOAD_MULTICASTES1C_vS1D_EENS_8epilogue10collective6detail29Sm90TmaWarpSpecializedAdapterINS1H_15DefaultEpilogueISJ_SK_SK_NS1G_6thread17LinearCombinationISJ_Li1EffLNS1L_9ScaleType4KindE0ELNS_15FloatRoundStyleE2ESJ_EENS1_15EpilogueDefaultEEEEEvvEEEEvNT_6ParamsE --------------------------
	.section	.nv.constant0._ZN7cutlass13device_kernelINS_4gemm6kernel13GemmUniversalIN4cute5tupleIJiiiiEEENS1_10collective13CollectiveMmaINS1_34MainloopSm90TmaGmmaWarpSpecializedILi3ENS5_IJNS4_1CILi4EEENSA_ILi1EEESC_EEENS1_35KernelTmaWarpSpecializedCooperativeEEENS5_IJNSA_ILi256EEESG_NSA_ILi32EEEEEENS_10tfloat32_tENS5_IJlSC_lEEESJ_SK_NS4_8TiledMMAINS4_8MMA_AtomIJNS4_4SM904GMMA30MMA_64x256x8_F32TF32TF32_SS_TNILNSO_7ScaleInE1ELSQ_1EEEEEENS4_6LayoutINS5_IJNSA_ILi2EEESC_SC_EEENS5_IJSC_NSA_ILi0EEESW_EEEEENS5_IJNS4_10UnderscoreESZ_SZ_EEEEENS4_13SM90_TMA_LOADENS4_14ComposedLayoutINS4_7SwizzleILi3ELi4ELi3EEENS4_18smem_ptr_flag_bitsILi32EEENST_INS5_IJNSA_ILi8EEESH_EEENS5_IJSH_SC_EEEEEEEvNS4_8identityENS4_23SM90_TMA_LOAD_MULTICASTES1C_vS1D_EENS_8epilogue10collective6detail29Sm90TmaWarpSpecializedAdapterINS1H_15DefaultEpilogueISJ_SK_SK_NS1G_6thread17LinearCombinationISJ_Li1EffLNS1L_9ScaleType4KindE0ELNS_15FloatRoundStyleE2ESJ_EENS1_15EpilogueDefaultEEEEEvvEEEEvNT_6ParamsE,"a",@progbits
	.sectionflags	@""
	.align	4
.nv.constant0._ZN7cutlass13device_kernelINS_4gemm6kernel13GemmUniversalIN4cute5tupleIJiiiiEEENS1_10collective13CollectiveMmaINS1_34MainloopSm90TmaGmmaWarpSpecializedILi3ENS5_IJNS4_1CILi4EEENSA_ILi1EEESC_EEENS1_35KernelTmaWarpSpecializedCooperativeEEENS5_IJNSA_ILi256EEESG_NSA_ILi32EEEEEENS_10tfloat32_tENS5_IJlSC_lEEESJ_SK_NS4_8TiledMMAINS4_8MMA_AtomIJNS4_4SM904GMMA30MMA_64x256x8_F32TF32TF32_SS_TNILNSO_7ScaleInE1ELSQ_1EEEEEENS4_6LayoutINS5_IJNSA_ILi2EEESC_SC_EEENS5_IJSC_NSA_ILi0EEESW_EEEEENS5_IJNS4_10UnderscoreESZ_SZ_EEEEENS4_13SM90_TMA_LOADENS4_14ComposedLayoutINS4_7SwizzleILi3ELi4ELi3EEENS4_18smem_ptr_flag_bitsILi32EEENST_INS5_IJNSA_ILi8EEESH_EEENS5_IJSH_SC_EEEEEEEvNS4_8identityENS4_23SM90_TMA_LOAD_MULTICASTES1C_vS1D_EENS_8epilogue10collective6detail29Sm90TmaWarpSpecializedAdapterINS1H_15DefaultEpilogueISJ_SK_SK_NS1G_6thread17LinearCombinationISJ_Li1EffLNS1L_9ScaleType4KindE0ELNS_15FloatRoundStyleE2ESJ_EENS1_15EpilogueDefaultEEEEEvvEEEEvNT_6ParamsE:
	.zero		1664


//--------------------- SYMBOLS --------------------------

	.type		.nv.reservedSmem.offset0,@object
	.size		.nv.reservedSmem.offset0,0x4
	.type		__assertfail,@function
